//
// Generated by NVIDIA NVVM Compiler
//
// Compiler Build ID: CL-36424714
// Cuda compilation tools, release 13.0, V13.0.88
// Based on NVVM 20.0.0
//

.version 9.0
.target sm_100
.address_size 64

	// .globl	_Z11BitonicStepPfiii
// _ZZ18BitonicSort_sharedILi1024EEvPfE11shared_data has been demoted
// _ZZ19BitonicSteps_sharedILi1024EEvPfiE11shared_data has been demoted

.visible .entry _Z11BitonicStepPfiii(
	.param .u64 .ptr .align 1 _Z11BitonicStepPfiii_param_0,
	.param .u32 _Z11BitonicStepPfiii_param_1,
	.param .u32 _Z11BitonicStepPfiii_param_2,
	.param .u32 _Z11BitonicStepPfiii_param_3
)
{
	.reg .pred 	%p<8>;
	.reg .b32 	%r<10>;
	.reg .b32 	%f<3>;
	.reg .b64 	%rd<7>;

	ld.param.u64 	%rd3, [_Z11BitonicStepPfiii_param_0];
	ld.param.u32 	%r4, [_Z11BitonicStepPfiii_param_1];
	ld.param.u32 	%r5, [_Z11BitonicStepPfiii_param_2];
	ld.param.u32 	%r3, [_Z11BitonicStepPfiii_param_3];
	mov.u32 	%r6, %ctaid.x;
	mov.u32 	%r7, %ntid.x;
	mov.u32 	%r8, %tid.x;
	mad.lo.s32 	%r1, %r6, %r7, %r8;
	xor.b32  	%r2, %r5, %r1;
	setp.le.s32 	%p1, %r2, %r1;
	setp.ge.s32 	%p2, %r2, %r4;
	or.pred  	%p3, %p1, %p2;
	@%p3 bra 	$L__BB0_3;
	cvta.to.global.u64 	%rd4, %rd3;
	and.b32  	%r9, %r3, %r1;
	mul.wide.s32 	%rd5, %r1, 4;
	add.s64 	%rd1, %rd4, %rd5;
	ld.global.f32 	%f1, [%rd1];
	mul.wide.s32 	%rd6, %r2, 4;
	add.s64 	%rd2, %rd4, %rd6;
	ld.global.f32 	%f2, [%rd2];
	setp.gt.f32 	%p4, %f1, %f2;
	setp.ne.s32 	%p5, %r9, 0;
	xor.pred  	%p6, %p5, %p4;
	not.pred 	%p7, %p6;
	@%p7 bra 	$L__BB0_3;
	st.global.f32 	[%rd1], %f2;
	st.global.f32 	[%rd2], %f1;
$L__BB0_3:
	ret;

}
	// .globl	_Z18BitonicSort_sharedILi1024EEvPf
.visible .entry _Z18BitonicSort_sharedILi1024EEvPf(
	.param .u64 .ptr .align 1 _Z18BitonicSort_sharedILi1024EEvPf_param_0
)
{
	.reg .pred 	%p<246>;
	.reg .b32 	%r<65>;
	.reg .b32 	%f<113>;
	.reg .b64 	%rd<5>;
	// demoted variable
	.shared .align 4 .b8 _ZZ18BitonicSort_sharedILi1024EEvPfE11shared_data[4096];
	ld.param.u64 	%rd2, [_Z18BitonicSort_sharedILi1024EEvPf_param_0];
	cvta.to.global.u64 	%rd3, %rd2;
	mov.u32 	%r31, %ctaid.x;
	mov.u32 	%r32, %ntid.x;
	mov.u32 	%r1, %tid.x;
	mad.lo.s32 	%r33, %r31, %r32, %r1;
	mul.wide.s32 	%rd4, %r33, 4;
	add.s64 	%rd1, %rd3, %rd4;
	ld.global.f32 	%f111, [%rd1];
	shl.b32 	%r34, %r1, 2;
	mov.u32 	%r35, _ZZ18BitonicSort_sharedILi1024EEvPfE11shared_data;
	add.s32 	%r2, %r35, %r34;
	st.shared.f32 	[%r2], %f111;
	bar.sync 	0;
	xor.b32  	%r3, %r1, 1;
	setp.le.u32 	%p1, %r3, %r1;
	xor.b32  	%r36, %r34, 4;
	add.s32 	%r4, %r35, %r36;
	@%p1 bra 	$L__BB1_3;
	shr.u32 	%r37, %r1, 1;
	and.b32  	%r38, %r37, 1;
	setp.eq.b32 	%p2, %r38, 1;
	ld.shared.f32 	%f1, [%r2];
	ld.shared.f32 	%f2, [%r4];
	setp.gt.f32 	%p3, %f1, %f2;
	xor.pred  	%p4, %p2, %p3;
	not.pred 	%p5, %p4;
	@%p5 bra 	$L__BB1_3;
	st.shared.f32 	[%r2], %f2;
	st.shared.f32 	[%r4], %f1;
$L__BB1_3:
	bar.sync 	0;
	and.b32  	%r5, %r1, 4;
	xor.b32  	%r6, %r1, 2;
	setp.le.u32 	%p6, %r6, %r1;
	xor.b32  	%r40, %r34, 8;
	add.s32 	%r7, %r35, %r40;
	@%p6 bra 	$L__BB1_6;
	setp.ne.s32 	%p7, %r5, 0;
	ld.shared.f32 	%f3, [%r2];
	ld.shared.f32 	%f4, [%r7];
	setp.gt.f32 	%p8, %f3, %f4;
	xor.pred  	%p9, %p7, %p8;
	not.pred 	%p10, %p9;
	@%p10 bra 	$L__BB1_6;
	st.shared.f32 	[%r2], %f4;
	st.shared.f32 	[%r7], %f3;
$L__BB1_6:
	setp.le.u32 	%p11, %r3, %r1;
	bar.sync 	0;
	@%p11 bra 	$L__BB1_9;
	setp.ne.s32 	%p12, %r5, 0;
	ld.shared.f32 	%f5, [%r2];
	ld.shared.f32 	%f6, [%r4];
	setp.gt.f32 	%p13, %f5, %f6;
	xor.pred  	%p14, %p12, %p13;
	not.pred 	%p15, %p14;
	@%p15 bra 	$L__BB1_9;
	st.shared.f32 	[%r2], %f6;
	st.shared.f32 	[%r4], %f5;
$L__BB1_9:
	bar.sync 	0;
	and.b32  	%r8, %r1, 8;
	xor.b32  	%r9, %r1, 4;
	setp.le.u32 	%p16, %r9, %r1;
	xor.b32  	%r43, %r34, 16;
	add.s32 	%r10, %r35, %r43;
	@%p16 bra 	$L__BB1_12;
	setp.ne.s32 	%p17, %r8, 0;
	ld.shared.f32 	%f7, [%r2];
	ld.shared.f32 	%f8, [%r10];
	setp.gt.f32 	%p18, %f7, %f8;
	xor.pred  	%p19, %p17, %p18;
	not.pred 	%p20, %p19;
	@%p20 bra 	$L__BB1_12;
	st.shared.f32 	[%r2], %f8;
	st.shared.f32 	[%r10], %f7;
$L__BB1_12:
	setp.le.u32 	%p21, %r6, %r1;
	bar.sync 	0;
	@%p21 bra 	$L__BB1_15;
	setp.ne.s32 	%p22, %r8, 0;
	ld.shared.f32 	%f9, [%r2];
	ld.shared.f32 	%f10, [%r7];
	setp.gt.f32 	%p23, %f9, %f10;
	xor.pred  	%p24, %p22, %p23;
	not.pred 	%p25, %p24;
	@%p25 bra 	$L__BB1_15;
	st.shared.f32 	[%r2], %f10;
	st.shared.f32 	[%r7], %f9;
$L__BB1_15:
	setp.le.u32 	%p26, %r3, %r1;
	bar.sync 	0;
	@%p26 bra 	$L__BB1_18;
	setp.ne.s32 	%p27, %r8, 0;
	ld.shared.f32 	%f11, [%r2];
	ld.shared.f32 	%f12, [%r4];
	setp.gt.f32 	%p28, %f11, %f12;
	xor.pred  	%p29, %p27, %p28;
	not.pred 	%p30, %p29;
	@%p30 bra 	$L__BB1_18;
	st.shared.f32 	[%r2], %f12;
	st.shared.f32 	[%r4], %f11;
$L__BB1_18:
	bar.sync 	0;
	and.b32  	%r11, %r1, 16;
	xor.b32  	%r12, %r1, 8;
	setp.le.u32 	%p31, %r12, %r1;
	xor.b32  	%r46, %r34, 32;
	add.s32 	%r13, %r35, %r46;
	@%p31 bra 	$L__BB1_21;
	setp.ne.s32 	%p32, %r11, 0;
	ld.shared.f32 	%f13, [%r2];
	ld.shared.f32 	%f14, [%r13];
	setp.gt.f32 	%p33, %f13, %f14;
	xor.pred  	%p34, %p32, %p33;
	not.pred 	%p35, %p34;
	@%p35 bra 	$L__BB1_21;
	st.shared.f32 	[%r2], %f14;
	st.shared.f32 	[%r13], %f13;
$L__BB1_21:
	setp.le.u32 	%p36, %r9, %r1;
	bar.sync 	0;
	@%p36 bra 	$L__BB1_24;
	setp.ne.s32 	%p37, %r11, 0;
	ld.shared.f32 	%f15, [%r2];
	ld.shared.f32 	%f16, [%r10];
	setp.gt.f32 	%p38, %f15, %f16;
	xor.pred  	%p39, %p37, %p38;
	not.pred 	%p40, %p39;
	@%p40 bra 	$L__BB1_24;
	st.shared.f32 	[%r2], %f16;
	st.shared.f32 	[%r10], %f15;
$L__BB1_24:
	setp.le.u32 	%p41, %r6, %r1;
	bar.sync 	0;
	@%p41 bra 	$L__BB1_27;
	setp.ne.s32 	%p42, %r11, 0;
	ld.shared.f32 	%f17, [%r2];
	ld.shared.f32 	%f18, [%r7];
	setp.gt.f32 	%p43, %f17, %f18;
	xor.pred  	%p44, %p42, %p43;
	not.pred 	%p45, %p44;
	@%p45 bra 	$L__BB1_27;
	st.shared.f32 	[%r2], %f18;
	st.shared.f32 	[%r7], %f17;
$L__BB1_27:
	setp.le.u32 	%p46, %r3, %r1;
	bar.sync 	0;
	@%p46 bra 	$L__BB1_30;
	setp.ne.s32 	%p47, %r11, 0;
	ld.shared.f32 	%f19, [%r2];
	ld.shared.f32 	%f20, [%r4];
	setp.gt.f32 	%p48, %f19, %f20;
	xor.pred  	%p49, %p47, %p48;
	not.pred 	%p50, %p49;
	@%p50 bra 	$L__BB1_30;
	st.shared.f32 	[%r2], %f20;
	st.shared.f32 	[%r4], %f19;
$L__BB1_30:
	bar.sync 	0;
	and.b32  	%r14, %r1, 32;
	xor.b32  	%r15, %r1, 16;
	setp.le.u32 	%p51, %r15, %r1;
	xor.b32  	%r49, %r34, 64;
	add.s32 	%r16, %r35, %r49;
	@%p51 bra 	$L__BB1_33;
	setp.ne.s32 	%p52, %r14, 0;
	ld.shared.f32 	%f21, [%r2];
	ld.shared.f32 	%f22, [%r16];
	setp.gt.f32 	%p53, %f21, %f22;
	xor.pred  	%p54, %p52, %p53;
	not.pred 	%p55, %p54;
	@%p55 bra 	$L__BB1_33;
	st.shared.f32 	[%r2], %f22;
	st.shared.f32 	[%r16], %f21;
$L__BB1_33:
	setp.le.u32 	%p56, %r12, %r1;
	bar.sync 	0;
	@%p56 bra 	$L__BB1_36;
	setp.ne.s32 	%p57, %r14, 0;
	ld.shared.f32 	%f23, [%r2];
	ld.shared.f32 	%f24, [%r13];
	setp.gt.f32 	%p58, %f23, %f24;
	xor.pred  	%p59, %p57, %p58;
	not.pred 	%p60, %p59;
	@%p60 bra 	$L__BB1_36;
	st.shared.f32 	[%r2], %f24;
	st.shared.f32 	[%r13], %f23;
$L__BB1_36:
	setp.le.u32 	%p61, %r9, %r1;
	bar.sync 	0;
	@%p61 bra 	$L__BB1_39;
	setp.ne.s32 	%p62, %r14, 0;
	ld.shared.f32 	%f25, [%r2];
	ld.shared.f32 	%f26, [%r10];
	setp.gt.f32 	%p63, %f25, %f26;
	xor.pred  	%p64, %p62, %p63;
	not.pred 	%p65, %p64;
	@%p65 bra 	$L__BB1_39;
	st.shared.f32 	[%r2], %f26;
	st.shared.f32 	[%r10], %f25;
$L__BB1_39:
	setp.le.u32 	%p66, %r6, %r1;
	bar.sync 	0;
	@%p66 bra 	$L__BB1_42;
	setp.ne.s32 	%p67, %r14, 0;
	ld.shared.f32 	%f27, [%r2];
	ld.shared.f32 	%f28, [%r7];
	setp.gt.f32 	%p68, %f27, %f28;
	xor.pred  	%p69, %p67, %p68;
	not.pred 	%p70, %p69;
	@%p70 bra 	$L__BB1_42;
	st.shared.f32 	[%r2], %f28;
	st.shared.f32 	[%r7], %f27;
$L__BB1_42:
	setp.le.u32 	%p71, %r3, %r1;
	bar.sync 	0;
	@%p71 bra 	$L__BB1_45;
	setp.ne.s32 	%p72, %r14, 0;
	ld.shared.f32 	%f29, [%r2];
	ld.shared.f32 	%f30, [%r4];
	setp.gt.f32 	%p73, %f29, %f30;
	xor.pred  	%p74, %p72, %p73;
	not.pred 	%p75, %p74;
	@%p75 bra 	$L__BB1_45;
	st.shared.f32 	[%r2], %f30;
	st.shared.f32 	[%r4], %f29;
$L__BB1_45:
	bar.sync 	0;
	and.b32  	%r17, %r1, 64;
	xor.b32  	%r18, %r1, 32;
	setp.le.u32 	%p76, %r18, %r1;
	xor.b32  	%r52, %r34, 128;
	add.s32 	%r19, %r35, %r52;
	@%p76 bra 	$L__BB1_48;
	setp.ne.s32 	%p77, %r17, 0;
	ld.shared.f32 	%f31, [%r2];
	ld.shared.f32 	%f32, [%r19];
	setp.gt.f32 	%p78, %f31, %f32;
	xor.pred  	%p79, %p77, %p78;
	not.pred 	%p80, %p79;
	@%p80 bra 	$L__BB1_48;
	st.shared.f32 	[%r2], %f32;
	st.shared.f32 	[%r19], %f31;
$L__BB1_48:
	setp.le.u32 	%p81, %r15, %r1;
	bar.sync 	0;
	@%p81 bra 	$L__BB1_51;
	setp.ne.s32 	%p82, %r17, 0;
	ld.shared.f32 	%f33, [%r2];
	ld.shared.f32 	%f34, [%r16];
	setp.gt.f32 	%p83, %f33, %f34;
	xor.pred  	%p84, %p82, %p83;
	not.pred 	%p85, %p84;
	@%p85 bra 	$L__BB1_51;
	st.shared.f32 	[%r2], %f34;
	st.shared.f32 	[%r16], %f33;
$L__BB1_51:
	setp.le.u32 	%p86, %r12, %r1;
	bar.sync 	0;
	@%p86 bra 	$L__BB1_54;
	setp.ne.s32 	%p87, %r17, 0;
	ld.shared.f32 	%f35, [%r2];
	ld.shared.f32 	%f36, [%r13];
	setp.gt.f32 	%p88, %f35, %f36;
	xor.pred  	%p89, %p87, %p88;
	not.pred 	%p90, %p89;
	@%p90 bra 	$L__BB1_54;
	st.shared.f32 	[%r2], %f36;
	st.shared.f32 	[%r13], %f35;
$L__BB1_54:
	setp.le.u32 	%p91, %r9, %r1;
	bar.sync 	0;
	@%p91 bra 	$L__BB1_57;
	setp.ne.s32 	%p92, %r17, 0;
	ld.shared.f32 	%f37, [%r2];
	ld.shared.f32 	%f38, [%r10];
	setp.gt.f32 	%p93, %f37, %f38;
	xor.pred  	%p94, %p92, %p93;
	not.pred 	%p95, %p94;
	@%p95 bra 	$L__BB1_57;
	st.shared.f32 	[%r2], %f38;
	st.shared.f32 	[%r10], %f37;
$L__BB1_57:
	setp.le.u32 	%p96, %r6, %r1;
	bar.sync 	0;
	@%p96 bra 	$L__BB1_60;
	setp.ne.s32 	%p97, %r17, 0;
	ld.shared.f32 	%f39, [%r2];
	ld.shared.f32 	%f40, [%r7];
	setp.gt.f32 	%p98, %f39, %f40;
	xor.pred  	%p99, %p97, %p98;
	not.pred 	%p100, %p99;
	@%p100 bra 	$L__BB1_60;
	st.shared.f32 	[%r2], %f40;
	st.shared.f32 	[%r7], %f39;
$L__BB1_60:
	setp.le.u32 	%p101, %r3, %r1;
	bar.sync 	0;
	@%p101 bra 	$L__BB1_63;
	setp.ne.s32 	%p102, %r17, 0;
	ld.shared.f32 	%f41, [%r2];
	ld.shared.f32 	%f42, [%r4];
	setp.gt.f32 	%p103, %f41, %f42;
	xor.pred  	%p104, %p102, %p103;
	not.pred 	%p105, %p104;
	@%p105 bra 	$L__BB1_63;
	st.shared.f32 	[%r2], %f42;
	st.shared.f32 	[%r4], %f41;
$L__BB1_63:
	bar.sync 	0;
	and.b32  	%r20, %r1, 128;
	xor.b32  	%r21, %r1, 64;
	setp.le.u32 	%p106, %r21, %r1;
	xor.b32  	%r55, %r34, 256;
	add.s32 	%r22, %r35, %r55;
	@%p106 bra 	$L__BB1_66;
	setp.ne.s32 	%p107, %r20, 0;
	ld.shared.f32 	%f43, [%r2];
	ld.shared.f32 	%f44, [%r22];
	setp.gt.f32 	%p108, %f43, %f44;
	xor.pred  	%p109, %p107, %p108;
	not.pred 	%p110, %p109;
	@%p110 bra 	$L__BB1_66;
	st.shared.f32 	[%r2], %f44;
	st.shared.f32 	[%r22], %f43;
$L__BB1_66:
	setp.le.u32 	%p111, %r18, %r1;
	bar.sync 	0;
	@%p111 bra 	$L__BB1_69;
	setp.ne.s32 	%p112, %r20, 0;
	ld.shared.f32 	%f45, [%r2];
	ld.shared.f32 	%f46, [%r19];
	setp.gt.f32 	%p113, %f45, %f46;
	xor.pred  	%p114, %p112, %p113;
	not.pred 	%p115, %p114;
	@%p115 bra 	$L__BB1_69;
	st.shared.f32 	[%r2], %f46;
	st.shared.f32 	[%r19], %f45;
$L__BB1_69:
	setp.le.u32 	%p116, %r15, %r1;
	bar.sync 	0;
	@%p116 bra 	$L__BB1_72;
	setp.ne.s32 	%p117, %r20, 0;
	ld.shared.f32 	%f47, [%r2];
	ld.shared.f32 	%f48, [%r16];
	setp.gt.f32 	%p118, %f47, %f48;
	xor.pred  	%p119, %p117, %p118;
	not.pred 	%p120, %p119;
	@%p120 bra 	$L__BB1_72;
	st.shared.f32 	[%r2], %f48;
	st.shared.f32 	[%r16], %f47;
$L__BB1_72:
	setp.le.u32 	%p121, %r12, %r1;
	bar.sync 	0;
	@%p121 bra 	$L__BB1_75;
	setp.ne.s32 	%p122, %r20, 0;
	ld.shared.f32 	%f49, [%r2];
	ld.shared.f32 	%f50, [%r13];
	setp.gt.f32 	%p123, %f49, %f50;
	xor.pred  	%p124, %p122, %p123;
	not.pred 	%p125, %p124;
	@%p125 bra 	$L__BB1_75;
	st.shared.f32 	[%r2], %f50;
	st.shared.f32 	[%r13], %f49;
$L__BB1_75:
	setp.le.u32 	%p126, %r9, %r1;
	bar.sync 	0;
	@%p126 bra 	$L__BB1_78;
	setp.ne.s32 	%p127, %r20, 0;
	ld.shared.f32 	%f51, [%r2];
	ld.shared.f32 	%f52, [%r10];
	setp.gt.f32 	%p128, %f51, %f52;
	xor.pred  	%p129, %p127, %p128;
	not.pred 	%p130, %p129;
	@%p130 bra 	$L__BB1_78;
	st.shared.f32 	[%r2], %f52;
	st.shared.f32 	[%r10], %f51;
$L__BB1_78:
	setp.le.u32 	%p131, %r6, %r1;
	bar.sync 	0;
	@%p131 bra 	$L__BB1_81;
	setp.ne.s32 	%p132, %r20, 0;
	ld.shared.f32 	%f53, [%r2];
	ld.shared.f32 	%f54, [%r7];
	setp.gt.f32 	%p133, %f53, %f54;
	xor.pred  	%p134, %p132, %p133;
	not.pred 	%p135, %p134;
	@%p135 bra 	$L__BB1_81;
	st.shared.f32 	[%r2], %f54;
	st.shared.f32 	[%r7], %f53;
$L__BB1_81:
	setp.le.u32 	%p136, %r3, %r1;
	bar.sync 	0;
	@%p136 bra 	$L__BB1_84;
	setp.ne.s32 	%p137, %r20, 0;
	ld.shared.f32 	%f55, [%r2];
	ld.shared.f32 	%f56, [%r4];
	setp.gt.f32 	%p138, %f55, %f56;
	xor.pred  	%p139, %p137, %p138;
	not.pred 	%p140, %p139;
	@%p140 bra 	$L__BB1_84;
	st.shared.f32 	[%r2], %f56;
	st.shared.f32 	[%r4], %f55;
$L__BB1_84:
	bar.sync 	0;
	and.b32  	%r23, %r1, 256;
	xor.b32  	%r24, %r1, 128;
	setp.le.u32 	%p141, %r24, %r1;
	xor.b32  	%r58, %r34, 512;
	add.s32 	%r25, %r35, %r58;
	@%p141 bra 	$L__BB1_87;
	setp.ne.s32 	%p142, %r23, 0;
	ld.shared.f32 	%f57, [%r2];
	ld.shared.f32 	%f58, [%r25];
	setp.gt.f32 	%p143, %f57, %f58;
	xor.pred  	%p144, %p142, %p143;
	not.pred 	%p145, %p144;
	@%p145 bra 	$L__BB1_87;
	st.shared.f32 	[%r2], %f58;
	st.shared.f32 	[%r25], %f57;
$L__BB1_87:
	setp.le.u32 	%p146, %r21, %r1;
	bar.sync 	0;
	@%p146 bra 	$L__BB1_90;
	setp.ne.s32 	%p147, %r23, 0;
	ld.shared.f32 	%f59, [%r2];
	ld.shared.f32 	%f60, [%r22];
	setp.gt.f32 	%p148, %f59, %f60;
	xor.pred  	%p149, %p147, %p148;
	not.pred 	%p150, %p149;
	@%p150 bra 	$L__BB1_90;
	st.shared.f32 	[%r2], %f60;
	st.shared.f32 	[%r22], %f59;
$L__BB1_90:
	setp.le.u32 	%p151, %r18, %r1;
	bar.sync 	0;
	@%p151 bra 	$L__BB1_93;
	setp.ne.s32 	%p152, %r23, 0;
	ld.shared.f32 	%f61, [%r2];
	ld.shared.f32 	%f62, [%r19];
	setp.gt.f32 	%p153, %f61, %f62;
	xor.pred  	%p154, %p152, %p153;
	not.pred 	%p155, %p154;
	@%p155 bra 	$L__BB1_93;
	st.shared.f32 	[%r2], %f62;
	st.shared.f32 	[%r19], %f61;
$L__BB1_93:
	setp.le.u32 	%p156, %r15, %r1;
	bar.sync 	0;
	@%p156 bra 	$L__BB1_96;
	setp.ne.s32 	%p157, %r23, 0;
	ld.shared.f32 	%f63, [%r2];
	ld.shared.f32 	%f64, [%r16];
	setp.gt.f32 	%p158, %f63, %f64;
	xor.pred  	%p159, %p157, %p158;
	not.pred 	%p160, %p159;
	@%p160 bra 	$L__BB1_96;
	st.shared.f32 	[%r2], %f64;
	st.shared.f32 	[%r16], %f63;
$L__BB1_96:
	setp.le.u32 	%p161, %r12, %r1;
	bar.sync 	0;
	@%p161 bra 	$L__BB1_99;
	setp.ne.s32 	%p162, %r23, 0;
	ld.shared.f32 	%f65, [%r2];
	ld.shared.f32 	%f66, [%r13];
	setp.gt.f32 	%p163, %f65, %f66;
	xor.pred  	%p164, %p162, %p163;
	not.pred 	%p165, %p164;
	@%p165 bra 	$L__BB1_99;
	st.shared.f32 	[%r2], %f66;
	st.shared.f32 	[%r13], %f65;
$L__BB1_99:
	setp.le.u32 	%p166, %r9, %r1;
	bar.sync 	0;
	@%p166 bra 	$L__BB1_102;
	setp.ne.s32 	%p167, %r23, 0;
	ld.shared.f32 	%f67, [%r2];
	ld.shared.f32 	%f68, [%r10];
	setp.gt.f32 	%p168, %f67, %f68;
	xor.pred  	%p169, %p167, %p168;
	not.pred 	%p170, %p169;
	@%p170 bra 	$L__BB1_102;
	st.shared.f32 	[%r2], %f68;
	st.shared.f32 	[%r10], %f67;
$L__BB1_102:
	setp.le.u32 	%p171, %r6, %r1;
	bar.sync 	0;
	@%p171 bra 	$L__BB1_105;
	setp.ne.s32 	%p172, %r23, 0;
	ld.shared.f32 	%f69, [%r2];
	ld.shared.f32 	%f70, [%r7];
	setp.gt.f32 	%p173, %f69, %f70;
	xor.pred  	%p174, %p172, %p173;
	not.pred 	%p175, %p174;
	@%p175 bra 	$L__BB1_105;
	st.shared.f32 	[%r2], %f70;
	st.shared.f32 	[%r7], %f69;
$L__BB1_105:
	setp.le.u32 	%p176, %r3, %r1;
	bar.sync 	0;
	@%p176 bra 	$L__BB1_108;
	setp.ne.s32 	%p177, %r23, 0;
	ld.shared.f32 	%f71, [%r2];
	ld.shared.f32 	%f72, [%r4];
	setp.gt.f32 	%p178, %f71, %f72;
	xor.pred  	%p179, %p177, %p178;
	not.pred 	%p180, %p179;
	@%p180 bra 	$L__BB1_108;
	st.shared.f32 	[%r2], %f72;
	st.shared.f32 	[%r4], %f71;
$L__BB1_108:
	bar.sync 	0;
	and.b32  	%r26, %r1, 512;
	xor.b32  	%r27, %r1, 256;
	setp.le.u32 	%p181, %r27, %r1;
	xor.b32  	%r61, %r34, 1024;
	add.s32 	%r28, %r35, %r61;
	@%p181 bra 	$L__BB1_111;
	setp.ne.s32 	%p182, %r26, 0;
	ld.shared.f32 	%f73, [%r2];
	ld.shared.f32 	%f74, [%r28];
	setp.gt.f32 	%p183, %f73, %f74;
	xor.pred  	%p184, %p182, %p183;
	not.pred 	%p185, %p184;
	@%p185 bra 	$L__BB1_111;
	st.shared.f32 	[%r2], %f74;
	st.shared.f32 	[%r28], %f73;
$L__BB1_111:
	setp.le.u32 	%p186, %r24, %r1;
	bar.sync 	0;
	@%p186 bra 	$L__BB1_114;
	setp.ne.s32 	%p187, %r26, 0;
	ld.shared.f32 	%f75, [%r2];
	ld.shared.f32 	%f76, [%r25];
	setp.gt.f32 	%p188, %f75, %f76;
	xor.pred  	%p189, %p187, %p188;
	not.pred 	%p190, %p189;
	@%p190 bra 	$L__BB1_114;
	st.shared.f32 	[%r2], %f76;
	st.shared.f32 	[%r25], %f75;
$L__BB1_114:
	setp.le.u32 	%p191, %r21, %r1;
	bar.sync 	0;
	@%p191 bra 	$L__BB1_117;
	setp.ne.s32 	%p192, %r26, 0;
	ld.shared.f32 	%f77, [%r2];
	ld.shared.f32 	%f78, [%r22];
	setp.gt.f32 	%p193, %f77, %f78;
	xor.pred  	%p194, %p192, %p193;
	not.pred 	%p195, %p194;
	@%p195 bra 	$L__BB1_117;
	st.shared.f32 	[%r2], %f78;
	st.shared.f32 	[%r22], %f77;
$L__BB1_117:
	setp.le.u32 	%p196, %r18, %r1;
	bar.sync 	0;
	@%p196 bra 	$L__BB1_120;
	setp.ne.s32 	%p197, %r26, 0;
	ld.shared.f32 	%f79, [%r2];
	ld.shared.f32 	%f80, [%r19];
	setp.gt.f32 	%p198, %f79, %f80;
	xor.pred  	%p199, %p197, %p198;
	not.pred 	%p200, %p199;
	@%p200 bra 	$L__BB1_120;
	st.shared.f32 	[%r2], %f80;
	st.shared.f32 	[%r19], %f79;
$L__BB1_120:
	setp.le.u32 	%p201, %r15, %r1;
	bar.sync 	0;
	@%p201 bra 	$L__BB1_123;
	setp.ne.s32 	%p202, %r26, 0;
	ld.shared.f32 	%f81, [%r2];
	ld.shared.f32 	%f82, [%r16];
	setp.gt.f32 	%p203, %f81, %f82;
	xor.pred  	%p204, %p202, %p203;
	not.pred 	%p205, %p204;
	@%p205 bra 	$L__BB1_123;
	st.shared.f32 	[%r2], %f82;
	st.shared.f32 	[%r16], %f81;
$L__BB1_123:
	setp.le.u32 	%p206, %r12, %r1;
	bar.sync 	0;
	@%p206 bra 	$L__BB1_126;
	setp.ne.s32 	%p207, %r26, 0;
	ld.shared.f32 	%f83, [%r2];
	ld.shared.f32 	%f84, [%r13];
	setp.gt.f32 	%p208, %f83, %f84;
	xor.pred  	%p209, %p207, %p208;
	not.pred 	%p210, %p209;
	@%p210 bra 	$L__BB1_126;
	st.shared.f32 	[%r2], %f84;
	st.shared.f32 	[%r13], %f83;
$L__BB1_126:
	setp.le.u32 	%p211, %r9, %r1;
	bar.sync 	0;
	@%p211 bra 	$L__BB1_129;
	setp.ne.s32 	%p212, %r26, 0;
	ld.shared.f32 	%f85, [%r2];
	ld.shared.f32 	%f86, [%r10];
	setp.gt.f32 	%p213, %f85, %f86;
	xor.pred  	%p214, %p212, %p213;
	not.pred 	%p215, %p214;
	@%p215 bra 	$L__BB1_129;
	st.shared.f32 	[%r2], %f86;
	st.shared.f32 	[%r10], %f85;
$L__BB1_129:
	setp.le.u32 	%p216, %r6, %r1;
	bar.sync 	0;
	@%p216 bra 	$L__BB1_132;
	setp.ne.s32 	%p217, %r26, 0;
	ld.shared.f32 	%f87, [%r2];
	ld.shared.f32 	%f88, [%r7];
	setp.gt.f32 	%p218, %f87, %f88;
	xor.pred  	%p219, %p217, %p218;
	not.pred 	%p220, %p219;
	@%p220 bra 	$L__BB1_132;
	st.shared.f32 	[%r2], %f88;
	st.shared.f32 	[%r7], %f87;
$L__BB1_132:
	setp.le.u32 	%p221, %r3, %r1;
	bar.sync 	0;
	@%p221 bra 	$L__BB1_135;
	setp.ne.s32 	%p222, %r26, 0;
	ld.shared.f32 	%f89, [%r2];
	ld.shared.f32 	%f90, [%r4];
	setp.gt.f32 	%p223, %f89, %f90;
	xor.pred  	%p224, %p222, %p223;
	not.pred 	%p225, %p224;
	@%p225 bra 	$L__BB1_135;
	st.shared.f32 	[%r2], %f90;
	st.shared.f32 	[%r4], %f89;
$L__BB1_135:
	bar.sync 	0;
	xor.b32  	%r29, %r1, 512;
	setp.le.u32 	%p226, %r29, %r1;
	@%p226 bra 	$L__BB1_138;
	ld.shared.f32 	%f91, [%r2];
	shl.b32 	%r63, %r29, 2;
	add.s32 	%r30, %r35, %r63;
	ld.shared.f32 	%f92, [%r30];
	setp.leu.f32 	%p227, %f91, %f92;
	@%p227 bra 	$L__BB1_138;
	st.shared.f32 	[%r2], %f92;
	st.shared.f32 	[%r30], %f91;
$L__BB1_138:
	setp.le.u32 	%p228, %r27, %r1;
	bar.sync 	0;
	@%p228 bra 	$L__BB1_141;
	ld.shared.f32 	%f93, [%r2];
	ld.shared.f32 	%f94, [%r28];
	setp.leu.f32 	%p229, %f93, %f94;
	@%p229 bra 	$L__BB1_141;
	st.shared.f32 	[%r2], %f94;
	st.shared.f32 	[%r28], %f93;
$L__BB1_141:
	setp.le.u32 	%p230, %r24, %r1;
	bar.sync 	0;
	@%p230 bra 	$L__BB1_144;
	ld.shared.f32 	%f95, [%r2];
	ld.shared.f32 	%f96, [%r25];
	setp.leu.f32 	%p231, %f95, %f96;
	@%p231 bra 	$L__BB1_144;
	st.shared.f32 	[%r2], %f96;
	st.shared.f32 	[%r25], %f95;
$L__BB1_144:
	setp.le.u32 	%p232, %r21, %r1;
	bar.sync 	0;
	@%p232 bra 	$L__BB1_147;
	ld.shared.f32 	%f97, [%r2];
	ld.shared.f32 	%f98, [%r22];
	setp.leu.f32 	%p233, %f97, %f98;
	@%p233 bra 	$L__BB1_147;
	st.shared.f32 	[%r2], %f98;
	st.shared.f32 	[%r22], %f97;
$L__BB1_147:
	setp.le.u32 	%p234, %r18, %r1;
	bar.sync 	0;
	@%p234 bra 	$L__BB1_150;
	ld.shared.f32 	%f99, [%r2];
	ld.shared.f32 	%f100, [%r19];
	setp.leu.f32 	%p235, %f99, %f100;
	@%p235 bra 	$L__BB1_150;
	st.shared.f32 	[%r2], %f100;
	st.shared.f32 	[%r19], %f99;
$L__BB1_150:
	setp.le.u32 	%p236, %r15, %r1;
	bar.sync 	0;
	@%p236 bra 	$L__BB1_153;
	ld.shared.f32 	%f101, [%r2];
	ld.shared.f32 	%f102, [%r16];
	setp.leu.f32 	%p237, %f101, %f102;
	@%p237 bra 	$L__BB1_153;
	st.shared.f32 	[%r2], %f102;
	st.shared.f32 	[%r16], %f101;
$L__BB1_153:
	setp.le.u32 	%p238, %r12, %r1;
	bar.sync 	0;
	@%p238 bra 	$L__BB1_156;
	ld.shared.f32 	%f103, [%r2];
	ld.shared.f32 	%f104, [%r13];
	setp.leu.f32 	%p239, %f103, %f104;
	@%p239 bra 	$L__BB1_156;
	st.shared.f32 	[%r2], %f104;
	st.shared.f32 	[%r13], %f103;
$L__BB1_156:
	setp.le.u32 	%p240, %r9, %r1;
	bar.sync 	0;
	@%p240 bra 	$L__BB1_159;
	ld.shared.f32 	%f105, [%r2];
	ld.shared.f32 	%f106, [%r10];
	setp.leu.f32 	%p241, %f105, %f106;
	@%p241 bra 	$L__BB1_159;
	st.shared.f32 	[%r2], %f106;
	st.shared.f32 	[%r10], %f105;
$L__BB1_159:
	setp.le.u32 	%p242, %r6, %r1;
	bar.sync 	0;
	@%p242 bra 	$L__BB1_162;
	ld.shared.f32 	%f107, [%r2];
	ld.shared.f32 	%f108, [%r7];
	setp.leu.f32 	%p243, %f107, %f108;
	@%p243 bra 	$L__BB1_162;
	st.shared.f32 	[%r2], %f108;
	st.shared.f32 	[%r7], %f107;
$L__BB1_162:
	setp.le.u32 	%p244, %r3, %r1;
	bar.sync 	0;
	@%p244 bra 	$L__BB1_165;
	ld.shared.f32 	%f109, [%r2];
	ld.shared.f32 	%f110, [%r4];
	setp.leu.f32 	%p245, %f109, %f110;
	@%p245 bra 	$L__BB1_165;
	st.shared.f32 	[%r2], %f110;
	st.shared.f32 	[%r4], %f109;
$L__BB1_165:
	bar.sync 	0;
	ld.shared.f32 	%f112, [%r2];
	st.global.f32 	[%rd1], %f112;
	ret;

}
	// .globl	_Z19BitonicSteps_sharedILi1024EEvPfi
.visible .entry _Z19BitonicSteps_sharedILi1024EEvPfi(
	.param .u64 .ptr .align 1 _Z19BitonicSteps_sharedILi1024EEvPfi_param_0,
	.param .u32 _Z19BitonicSteps_sharedILi1024EEvPfi_param_1
)
{
	.reg .pred 	%p<51>;
	.reg .b32 	%r<50>;
	.reg .b32 	%f<23>;
	.reg .b64 	%rd<5>;
	// demoted variable
	.shared .align 4 .b8 _ZZ19BitonicSteps_sharedILi1024EEvPfiE11shared_data[4096];
	ld.param.u64 	%rd2, [_Z19BitonicSteps_sharedILi1024EEvPfi_param_0];
	ld.param.u32 	%r24, [_Z19BitonicSteps_sharedILi1024EEvPfi_param_1];
	cvta.to.global.u64 	%rd3, %rd2;
	mov.u32 	%r25, %ctaid.x;
	mov.u32 	%r26, %ntid.x;
	mov.u32 	%r1, %tid.x;
	mad.lo.s32 	%r27, %r25, %r26, %r1;
	mul.wide.s32 	%rd4, %r27, 4;
	add.s64 	%rd1, %rd3, %rd4;
	ld.global.f32 	%f21, [%rd1];
	shl.b32 	%r28, %r1, 2;
	mov.u32 	%r29, _ZZ19BitonicSteps_sharedILi1024EEvPfiE11shared_data;
	add.s32 	%r2, %r29, %r28;
	st.shared.f32 	[%r2], %f21;
	bar.sync 	0;
	and.b32  	%r3, %r24, %r27;
	xor.b32  	%r4, %r1, 512;
	setp.le.u32 	%p1, %r4, %r1;
	@%p1 bra 	$L__BB2_3;
	setp.ne.s32 	%p2, %r3, 0;
	ld.shared.f32 	%f1, [%r2];
	shl.b32 	%r30, %r4, 2;
	add.s32 	%r5, %r29, %r30;
	ld.shared.f32 	%f2, [%r5];
	setp.gt.f32 	%p3, %f1, %f2;
	xor.pred  	%p4, %p2, %p3;
	not.pred 	%p5, %p4;
	@%p5 bra 	$L__BB2_3;
	st.shared.f32 	[%r2], %f2;
	st.shared.f32 	[%r5], %f1;
$L__BB2_3:
	bar.sync 	0;
	xor.b32  	%r6, %r1, 256;
	setp.le.u32 	%p6, %r6, %r1;
	@%p6 bra 	$L__BB2_6;
	setp.ne.s32 	%p7, %r3, 0;
	ld.shared.f32 	%f3, [%r2];
	shl.b32 	%r32, %r6, 2;
	add.s32 	%r7, %r29, %r32;
	ld.shared.f32 	%f4, [%r7];
	setp.gt.f32 	%p8, %f3, %f4;
	xor.pred  	%p9, %p7, %p8;
	not.pred 	%p10, %p9;
	@%p10 bra 	$L__BB2_6;
	st.shared.f32 	[%r2], %f4;
	st.shared.f32 	[%r7], %f3;
$L__BB2_6:
	bar.sync 	0;
	xor.b32  	%r8, %r1, 128;
	setp.le.u32 	%p11, %r8, %r1;
	@%p11 bra 	$L__BB2_9;
	setp.ne.s32 	%p12, %r3, 0;
	ld.shared.f32 	%f5, [%r2];
	shl.b32 	%r34, %r8, 2;
	add.s32 	%r9, %r29, %r34;
	ld.shared.f32 	%f6, [%r9];
	setp.gt.f32 	%p13, %f5, %f6;
	xor.pred  	%p14, %p12, %p13;
	not.pred 	%p15, %p14;
	@%p15 bra 	$L__BB2_9;
	st.shared.f32 	[%r2], %f6;
	st.shared.f32 	[%r9], %f5;
$L__BB2_9:
	bar.sync 	0;
	xor.b32  	%r10, %r1, 64;
	setp.le.u32 	%p16, %r10, %r1;
	@%p16 bra 	$L__BB2_12;
	setp.ne.s32 	%p17, %r3, 0;
	ld.shared.f32 	%f7, [%r2];
	shl.b32 	%r36, %r10, 2;
	add.s32 	%r11, %r29, %r36;
	ld.shared.f32 	%f8, [%r11];
	setp.gt.f32 	%p18, %f7, %f8;
	xor.pred  	%p19, %p17, %p18;
	not.pred 	%p20, %p19;
	@%p20 bra 	$L__BB2_12;
	st.shared.f32 	[%r2], %f8;
	st.shared.f32 	[%r11], %f7;
$L__BB2_12:
	bar.sync 	0;
	xor.b32  	%r12, %r1, 32;
	setp.le.u32 	%p21, %r12, %r1;
	@%p21 bra 	$L__BB2_15;
	setp.ne.s32 	%p22, %r3, 0;
	ld.shared.f32 	%f9, [%r2];
	shl.b32 	%r38, %r12, 2;
	add.s32 	%r13, %r29, %r38;
	ld.shared.f32 	%f10, [%r13];
	setp.gt.f32 	%p23, %f9, %f10;
	xor.pred  	%p24, %p22, %p23;
	not.pred 	%p25, %p24;
	@%p25 bra 	$L__BB2_15;
	st.shared.f32 	[%r2], %f10;
	st.shared.f32 	[%r13], %f9;
$L__BB2_15:
	bar.sync 	0;
	xor.b32  	%r14, %r1, 16;
	setp.le.u32 	%p26, %r14, %r1;
	@%p26 bra 	$L__BB2_18;
	setp.ne.s32 	%p27, %r3, 0;
	ld.shared.f32 	%f11, [%r2];
	shl.b32 	%r40, %r14, 2;
	add.s32 	%r15, %r29, %r40;
	ld.shared.f32 	%f12, [%r15];
	setp.gt.f32 	%p28, %f11, %f12;
	xor.pred  	%p29, %p27, %p28;
	not.pred 	%p30, %p29;
	@%p30 bra 	$L__BB2_18;
	st.shared.f32 	[%r2], %f12;
	st.shared.f32 	[%r15], %f11;
$L__BB2_18:
	bar.sync 	0;
	xor.b32  	%r16, %r1, 8;
	setp.le.u32 	%p31, %r16, %r1;
	@%p31 bra 	$L__BB2_21;
	setp.ne.s32 	%p32, %r3, 0;
	ld.shared.f32 	%f13, [%r2];
	shl.b32 	%r42, %r16, 2;
	add.s32 	%r17, %r29, %r42;
	ld.shared.f32 	%f14, [%r17];
	setp.gt.f32 	%p33, %f13, %f14;
	xor.pred  	%p34, %p32, %p33;
	not.pred 	%p35, %p34;
	@%p35 bra 	$L__BB2_21;
	st.shared.f32 	[%r2], %f14;
	st.shared.f32 	[%r17], %f13;
$L__BB2_21:
	bar.sync 	0;
	xor.b32  	%r18, %r1, 4;
	setp.le.u32 	%p36, %r18, %r1;
	@%p36 bra 	$L__BB2_24;
	setp.ne.s32 	%p37, %r3, 0;
	ld.shared.f32 	%f15, [%r2];
	shl.b32 	%r44, %r18, 2;
	add.s32 	%r19, %r29, %r44;
	ld.shared.f32 	%f16, [%r19];
	setp.gt.f32 	%p38, %f15, %f16;
	xor.pred  	%p39, %p37, %p38;
	not.pred 	%p40, %p39;
	@%p40 bra 	$L__BB2_24;
	st.shared.f32 	[%r2], %f16;
	st.shared.f32 	[%r19], %f15;
$L__BB2_24:
	bar.sync 	0;
	xor.b32  	%r20, %r1, 2;
	setp.le.u32 	%p41, %r20, %r1;
	@%p41 bra 	$L__BB2_27;
	setp.ne.s32 	%p42, %r3, 0;
	ld.shared.f32 	%f17, [%r2];
	shl.b32 	%r46, %r20, 2;
	add.s32 	%r21, %r29, %r46;
	ld.shared.f32 	%f18, [%r21];
	setp.gt.f32 	%p43, %f17, %f18;
	xor.pred  	%p44, %p42, %p43;
	not.pred 	%p45, %p44;
	@%p45 bra 	$L__BB2_27;
	st.shared.f32 	[%r2], %f18;
	st.shared.f32 	[%r21], %f17;
$L__BB2_27:
	bar.sync 	0;
	xor.b32  	%r22, %r1, 1;
	setp.le.u32 	%p46, %r22, %r1;
	@%p46 bra 	$L__BB2_30;
	setp.ne.s32 	%p47, %r3, 0;
	ld.shared.f32 	%f19, [%r2];
	shl.b32 	%r48, %r22, 2;
	add.s32 	%r23, %r29, %r48;
	ld.shared.f32 	%f20, [%r23];
	setp.gt.f32 	%p48, %f19, %f20;
	xor.pred  	%p49, %p47, %p48;
	not.pred 	%p50, %p49;
	@%p50 bra 	$L__BB2_30;
	st.shared.f32 	[%r2], %f20;
	st.shared.f32 	[%r23], %f19;
$L__BB2_30:
	bar.sync 	0;
	ld.shared.f32 	%f22, [%r2];
	st.global.f32 	[%rd1], %f22;
	ret;

}


// ===== COMPILED SASS (sm_100) =====

	.target	sm_100

	.elftype	@"ET_EXEC"


//--------------------- .note.nv.tkinfo           --------------------------
	.section	.note.nv.tkinfo,"",@"SHT_NOTE"
	.sectionflags	@"SHF_NOTE_NV_TKINFO"
	.tkinfo
        /*0018*/ 	.word	0x00000002
        /*0030*/ 	.string	""
        /*0030*/ 	.string	"ptxas"
        /*0030*/ 	.string	"Cuda compilation tools, release 13.0, V13.0.88"
        /*0030*/ 	.string	"Build cuda_13.0.r13.0/compiler.36424714_0"
        /*0030*/ 	.string	"-arch sm_100 -m 64 "



//--------------------- .note.nv.cuinfo           --------------------------
	.section	.note.nv.cuinfo,"",@"SHT_NOTE"
	.sectionflags	@"SHF_NOTE_NV_CUINFO"
        /*0018*/ 	.short	0x0002
        /*001a*/ 	.short	0x0064
        /*001c*/ 	.short	0x0082
	.zero		2


//--------------------- .nv.info                  --------------------------
	.section	.nv.info,"",@"SHT_CUDA_INFO"
	.align	4


	//----- nvinfo : EIATTR_REGCOUNT
	.align		4
        /*0000*/ 	.byte	0x04, 0x2f
        /*0002*/ 	.short	(.L_1 - .L_0)
	.align		4
.L_0:
        /*0004*/ 	.word	index@(_Z11BitonicStepPfiii)
        /*0008*/ 	.word	0x0000000c


	//----- nvinfo : EIATTR_FRAME_SIZE
	.align		4
.L_1:
        /*000c*/ 	.byte	0x04, 0x11
        /*000e*/ 	.short	(.L_3 - .L_2)
	.align		4
.L_2:
        /*0010*/ 	.word	index@(_Z11BitonicStepPfiii)
        /*0014*/ 	.word	0x00000000


	//----- nvinfo : EIATTR_REGCOUNT
	.align		4
.L_3:
        /*0018*/ 	.byte	0x04, 0x2f
        /*001a*/ 	.short	(.L_5 - .L_4)
	.align		4
.L_4:
        /*001c*/ 	.word	index@(_Z18BitonicSort_sharedILi1024EEvPf)
        /*0020*/ 	.word	0x0000001a


	//----- nvinfo : EIATTR_FRAME_SIZE
	.align		4
.L_5:
        /*0024*/ 	.byte	0x04, 0x11
        /*0026*/ 	.short	(.L_7 - .L_6)
	.align		4
.L_6:
        /*0028*/ 	.word	index@(_Z18BitonicSort_sharedILi1024EEvPf)
        /*002c*/ 	.word	0x00000000


	//----- nvinfo : EIATTR_REGCOUNT
	.align		4
.L_7:
        /*0030*/ 	.byte	0x04, 0x2f
        /*0032*/ 	.short	(.L_9 - .L_8)
	.align		4
.L_8:
        /*0034*/ 	.word	index@(_Z19BitonicSteps_sharedILi1024EEvPfi)
        /*0038*/ 	.word	0x00000012


	//----- nvinfo : EIATTR_FRAME_SIZE
	.align		4
.L_9:
        /*003c*/ 	.byte	0x04, 0x11
        /*003e*/ 	.short	(.L_11 - .L_10)
	.align		4
.L_10:
        /*0040*/ 	.word	index@(_Z19BitonicSteps_sharedILi1024EEvPfi)
        /*0044*/ 	.word	0x00000000


	//----- nvinfo : EIATTR_MIN_STACK_SIZE
	.align		4
.L_11:
        /*0048*/ 	.byte	0x04, 0x12
        /*004a*/ 	.short	(.L_13 - .L_12)
	.align		4
.L_12:
        /*004c*/ 	.word	index@(_Z19BitonicSteps_sharedILi1024EEvPfi)
        /*0050*/ 	.word	0x00000000


	//----- nvinfo : EIATTR_MIN_STACK_SIZE
	.align		4
.L_13:
        /*0054*/ 	.byte	0x04, 0x12
        /*0056*/ 	.short	(.L_15 - .L_14)
	.align		4
.L_14:
        /*0058*/ 	.word	index@(_Z18BitonicSort_sharedILi1024EEvPf)
        /*005c*/ 	.word	0x00000000


	//----- nvinfo : EIATTR_MIN_STACK_SIZE
	.align		4
.L_15:
        /*0060*/ 	.byte	0x04, 0x12
        /*0062*/ 	.short	(.L_17 - .L_16)
	.align		4
.L_16:
        /*0064*/ 	.word	index@(_Z11BitonicStepPfiii)
        /*0068*/ 	.word	0x00000000
.L_17:


//--------------------- .nv.compat                --------------------------
	.section	.nv.compat,"",@"SHT_CUDA_COMPAT_INFO"
	.align	4
        /*0000*/ 	.byte	0x02, 0x09, 0x00, 0x00, 0x02, 0x02, 0x01, 0x00, 0x02, 0x05, 0x05, 0x00, 0x03, 0x07, 0x01, 0x01
        /*0010*/ 	.byte	0x02, 0x03, 0x00, 0x00, 0x02, 0x06, 0x01, 0x00, 0x04, 0x0b, 0x08, 0x00, 0x09, 0x00, 0x00, 0x00
        /*0020*/ 	.byte	0x00, 0x00, 0x00, 0x00


//--------------------- .nv.info._Z19BitonicSteps_sharedILi1024EEvPfi --------------------------
	.section	.nv.info._Z19BitonicSteps_sharedILi1024EEvPfi,"",@"SHT_CUDA_INFO"
	.sectionflags	@""
	.align	4


	//----- nvinfo : EIATTR_CUDA_API_VERSION
	.align		4
        /*0000*/ 	.byte	0x04, 0x37
        /*0002*/ 	.short	(.L_19 - .L_18)
.L_18:
        /*0004*/ 	.word	0x00000082


	//----- nvinfo : EIATTR_KPARAM_INFO
	.align		4
.L_19:
        /*0008*/ 	.byte	0x04, 0x17
        /*000a*/ 	.short	(.L_21 - .L_20)
.L_20:
        /*000c*/ 	.word	0x00000000
        /*0010*/ 	.short	0x0001
        /*0012*/ 	.short	0x0008
        /*0014*/ 	.byte	0x00, 0xf0, 0x11, 0x00


	//----- nvinfo : EIATTR_KPARAM_INFO
	.align		4
.L_21:
        /*0018*/ 	.byte	0x04, 0x17
        /*001a*/ 	.short	(.L_23 - .L_22)
.L_22:
        /*001c*/ 	.word	0x00000000
        /*0020*/ 	.short	0x0000
        /*0022*/ 	.short	0x0000
        /*0024*/ 	.byte	0x00, 0xf5, 0x21, 0x00


	//----- nvinfo : EIATTR_SPARSE_MMA_MASK
	.align		4
.L_23:
        /*0028*/ 	.byte	0x03, 0x50
        /*002a*/ 	.short	0x0000


	//----- nvinfo : EIATTR_MAXREG_COUNT
	.align		4
        /*002c*/ 	.byte	0x03, 0x1b
        /*002e*/ 	.short	0x00ff


	//----- nvinfo : EIATTR_NUM_BARRIERS
	.align		4
        /*0030*/ 	.byte	0x02, 0x4c
        /*0032*/ 	.byte	0x01
	.zero		1


	//----- nvinfo : EIATTR_MERCURY_ISA_VERSION
	.align		4
        /*0034*/ 	.byte	0x03, 0x5f
        /*0036*/ 	.short	0x0101


	//----- nvinfo : EIATTR_VRC_CTA_INIT_COUNT
	.align		4
        /*0038*/ 	.byte	0x02, 0x4a
	.zero		1
	.zero		1


	//----- nvinfo : EIATTR_EXIT_INSTR_OFFSETS
	.align		4
        /*003c*/ 	.byte	0x04, 0x1c
        /*003e*/ 	.short	(.L_25 - .L_24)


	//   ....[0]....
.L_24:
        /*0040*/ 	.word	0x00000950


	//----- nvinfo : EIATTR_CRS_STACK_SIZE
	.align		4
.L_25:
        /*0044*/ 	.byte	0x04, 0x1e
        /*0046*/ 	.short	(.L_27 - .L_26)
.L_26:
        /*0048*/ 	.word	0x00000000


	//----- nvinfo : EIATTR_CBANK_PARAM_SIZE
	.align		4
.L_27:
        /*004c*/ 	.byte	0x03, 0x19
        /*004e*/ 	.short	0x000c


	//----- nvinfo : EIATTR_PARAM_CBANK
	.align		4
        /*0050*/ 	.byte	0x04, 0x0a
        /*0052*/ 	.short	(.L_29 - .L_28)
	.align		4
.L_28:
        /*0054*/ 	.word	index@(.nv.constant0._Z19BitonicSteps_sharedILi1024EEvPfi)
        /*0058*/ 	.short	0x0380
        /*005a*/ 	.short	0x000c


	//----- nvinfo : EIATTR_SW_WAR
	.align		4
.L_29:
        /*005c*/ 	.byte	0x04, 0x36
        /*005e*/ 	.short	(.L_31 - .L_30)
.L_30:
        /*0060*/ 	.word	0x00000008
.L_31:


//--------------------- .nv.info._Z18BitonicSort_sharedILi1024EEvPf --------------------------
	.section	.nv.info._Z18BitonicSort_sharedILi1024EEvPf,"",@"SHT_CUDA_INFO"
	.sectionflags	@""
	.align	4


	//----- nvinfo : EIATTR_CUDA_API_VERSION
	.align		4
        /*0000*/ 	.byte	0x04, 0x37
        /*0002*/ 	.short	(.L_33 - .L_32)
.L_32:
        /*0004*/ 	.word	0x00000082


	//----- nvinfo : EIATTR_KPARAM_INFO
	.align		4
.L_33:
        /*0008*/ 	.byte	0x04, 0x17
        /*000a*/ 	.short	(.L_35 - .L_34)
.L_34:
        /*000c*/ 	.word	0x00000000
        /*0010*/ 	.short	0x0000
        /*0012*/ 	.short	0x0000
        /*0014*/ 	.byte	0x00, 0xf5, 0x21, 0x00


	//----- nvinfo : EIATTR_SPARSE_MMA_MASK
	.align		4
.L_35:
        /*0018*/ 	.byte	0x03, 0x50
        /*001a*/ 	.short	0x0000


	//----- nvinfo : EIATTR_MAXREG_COUNT
	.align		4
        /*001c*/ 	.byte	0x03, 0x1b
        /*001e*/ 	.short	0x00ff


	//----- nvinfo : EIATTR_NUM_BARRIERS
	.align		4
        /*0020*/ 	.byte	0x02, 0x4c
        /*0022*/ 	.byte	0x01
	.zero		1


	//----- nvinfo : EIATTR_MERCURY_ISA_VERSION
	.align		4
        /*0024*/ 	.byte	0x03, 0x5f
        /*0026*/ 	.short	0x0101


	//----- nvinfo : EIATTR_VRC_CTA_INIT_COUNT
	.align		4
        /*0028*/ 	.byte	0x02, 0x4a
	.zero		1
	.zero		1


	//----- nvinfo : EIATTR_EXIT_INSTR_OFFSETS
	.align		4
        /*002c*/ 	.byte	0x04, 0x1c
        /*002e*/ 	.short	(.L_37 - .L_36)


	//   ....[0]....
.L_36:
        /*0030*/ 	.word	0x000025e0


	//----- nvinfo : EIATTR_CRS_STACK_SIZE
	.align		4
.L_37:
        /*0034*/ 	.byte	0x04, 0x1e
        /*0036*/ 	.short	(.L_39 - .L_38)
.L_38:
        /*0038*/ 	.word	0x00000000


	//----- nvinfo : EIATTR_CBANK_PARAM_SIZE
	.align		4
.L_39:
        /*003c*/ 	.byte	0x03, 0x19
        /*003e*/ 	.short	0x0008


	//----- nvinfo : EIATTR_PARAM_CBANK
	.align		4
        /*0040*/ 	.byte	0x04, 0x0a
        /*0042*/ 	.short	(.L_41 - .L_40)
	.align		4
.L_40:
        /*0044*/ 	.word	index@(.nv.constant0._Z18BitonicSort_sharedILi1024EEvPf)
        /*0048*/ 	.short	0x0380
        /*004a*/ 	.short	0x0008


	//----- nvinfo : EIATTR_SW_WAR
	.align		4
.L_41:
        /*004c*/ 	.byte	0x04, 0x36
        /*004e*/ 	.short	(.L_43 - .L_42)
.L_42:
        /*0050*/ 	.word	0x00000008
.L_43:


//--------------------- .nv.info._Z11BitonicStepPfiii --------------------------
	.section	.nv.info._Z11BitonicStepPfiii,"",@"SHT_CUDA_INFO"
	.sectionflags	@""
	.align	4


	//----- nvinfo : EIATTR_CUDA_API_VERSION
	.align		4
        /*0000*/ 	.byte	0x04, 0x37
        /*0002*/ 	.short	(.L_45 - .L_44)
.L_44:
        /*0004*/ 	.word	0x00000082


	//----- nvinfo : EIATTR_KPARAM_INFO
	.align		4
.L_45:
        /*0008*/ 	.byte	0x04, 0x17
        /*000a*/ 	.short	(.L_47 - .L_46)
.L_46:
        /*000c*/ 	.word	0x00000000
        /*0010*/ 	.short	0x0003
        /*0012*/ 	.short	0x0010
        /*0014*/ 	.byte	0x00, 0xf0, 0x11, 0x00


	//----- nvinfo : EIATTR_KPARAM_INFO
	.align		4
.L_47:
        /*0018*/ 	.byte	0x04, 0x17
        /*001a*/ 	.short	(.L_49 - .L_48)
.L_48:
        /*001c*/ 	.word	0x00000000
        /*0020*/ 	.short	0x0002
        /*0022*/ 	.short	0x000c
        /*0024*/ 	.byte	0x00, 0xf0, 0x11, 0x00


	//----- nvinfo : EIATTR_KPARAM_INFO
	.align		4
.L_49:
        /*0028*/ 	.byte	0x04, 0x17
        /*002a*/ 	.short	(.L_51 - .L_50)
.L_50:
        /*002c*/ 	.word	0x00000000
        /*0030*/ 	.short	0x0001
        /*0032*/ 	.short	0x0008
        /*0034*/ 	.byte	0x00, 0xf0, 0x11, 0x00


	//----- nvinfo : EIATTR_KPARAM_INFO
	.align		4
.L_51:
        /*0038*/ 	.byte	0x04, 0x17
        /*003a*/ 	.short	(.L_53 - .L_52)
.L_52:
        /*003c*/ 	.word	0x00000000
        /*0040*/ 	.short	0x0000
        /*0042*/ 	.short	0x0000
        /*0044*/ 	.byte	0x00, 0xf5, 0x21, 0x00


	//----- nvinfo : EIATTR_SPARSE_MMA_MASK
	.align		4
.L_53:
        /*0048*/ 	.byte	0x03, 0x50
        /*004a*/ 	.short	0x0000


	//----- nvinfo : EIATTR_MAXREG_COUNT
	.align		4
        /*004c*/ 	.byte	0x03, 0x1b
        /*004e*/ 	.short	0x00ff


	//----- nvinfo : EIATTR_MERCURY_ISA_VERSION
	.align		4
        /*0050*/ 	.byte	0x03, 0x5f
        /*0052*/ 	.short	0x0101


	//----- nvinfo : EIATTR_VRC_CTA_INIT_COUNT
	.align		4
        /*0054*/ 	.byte	0x02, 0x4a
	.zero		1
	.zero		1


	//----- nvinfo : EIATTR_EXIT_INSTR_OFFSETS
	.align		4
        /*0058*/ 	.byte	0x04, 0x1c
        /*005a*/ 	.short	(.L_55 - .L_54)


	//   ....[0]....
.L_54:
        /*005c*/ 	.word	0x00000090


	//   ....[1]....
        /*0060*/ 	.word	0x00000130


	//   ....[2]....
        /*0064*/ 	.word	0x00000160


	//----- nvinfo : EIATTR_CBANK_PARAM_SIZE
	.align		4
.L_55:
        /*0068*/ 	.byte	0x03, 0x19
        /*006a*/ 	.short	0x0014


	//----- nvinfo : EIATTR_PARAM_CBANK
	.align		4
        /*006c*/ 	.byte	0x04, 0x0a
        /*006e*/ 	.short	(.L_57 - .L_56)
	.align		4
.L_56:
        /*0070*/ 	.word	index@(.nv.constant0._Z11BitonicStepPfiii)
        /*0074*/ 	.short	0x0380
        /*0076*/ 	.short	0x0014


	//----- nvinfo : EIATTR_SW_WAR
	.align		4
.L_57:
        /*0078*/ 	.byte	0x04, 0x36
        /*007a*/ 	.short	(.L_59 - .L_58)
.L_58:
        /*007c*/ 	.word	0x00000008
.L_59:


//--------------------- .nv.callgraph             --------------------------
	.section	.nv.callgraph,"",@"SHT_CUDA_CALLGRAPH"
	.align	4
	.sectionentsize	8
	.align		4
        /*0000*/ 	.word	0x00000000
	.align		4
        /*0004*/ 	.word	0xffffffff
	.align		4
        /*0008*/ 	.word	0x00000000
	.align		4
        /*000c*/ 	.word	0xfffffffe
	.align		4
        /*0010*/ 	.word	0x00000000
	.align		4
        /*0014*/ 	.word	0xfffffffd
	.align		4
        /*0018*/ 	.word	0x00000000
	.align		4
        /*001c*/ 	.word	0xfffffffc


//--------------------- .text._Z19BitonicSteps_sharedILi1024EEvPfi --------------------------
	.section	.text._Z19BitonicSteps_sharedILi1024EEvPfi,"ax",@progbits
	.align	128
        .global         _Z19BitonicSteps_sharedILi1024EEvPfi
        .type           _Z19BitonicSteps_sharedILi1024EEvPfi,@function
        .size           _Z19BitonicSteps_sharedILi1024EEvPfi,(.L_x_133 - _Z19BitonicSteps_sharedILi1024EEvPfi)
        .other          _Z19BitonicSteps_sharedILi1024EEvPfi,@"STO_CUDA_ENTRY STV_DEFAULT"
_Z19BitonicSteps_sharedILi1024EEvPfi:
.text._Z19BitonicSteps_sharedILi1024EEvPfi:
[----:B------:R-:W-:Y:S01]  /*0000*/  LDC R1, c[0x0][0x37c] ;  /* 0x0000df00ff017b82 */ /* 0x000fe20000000800 */
[----:B------:R-:W0:Y:S07]  /*0010*/  S2R R15, SR_TID.X ;  /* 0x00000000000f7919 */ /* 0x000e2e0000002100 */
[----:B------:R-:W0:Y:S01]  /*0020*/  S2UR UR4, SR_CTAID.X ;  /* 0x00000000000479c3 */ /* 0x000e220000002500 */
[----:B------:R-:W1:Y:S01]  /*0030*/  LDCU.64 UR6, c[0x0][0x358] ;  /* 0x00006b00ff0677ac */ /* 0x000e620008000a00 */
[----:B------:R-:W2:Y:S06]  /*0040*/  LDCU UR8, c[0x0][0x388] ;  /* 0x00007100ff0877ac */ /* 0x000eac0008000800 */
[----:B------:R-:W0:Y:S08]  /*0050*/  LDC R5, c[0x0][0x360] ;  /* 0x0000d800ff057b82 */ /* 0x000e300000000800 */
[----:B------:R-:W3:Y:S01]  /*0060*/  LDC.64 R2, c[0x0][0x380] ;  /* 0x0000e000ff027b82 */ /* 0x000ee20000000a00 */
[----:B0-----:R-:W-:-:S04]  /*0070*/  IMAD R5, R5, UR4, R15 ;  /* 0x0000000405057c24 */ /* 0x001fc8000f8e020f */
[----:B---3--:R-:W-:-:S05]  /*0080*/  IMAD.WIDE R2, R5, 0x4, R2 ;  /* 0x0000000405027825 */ /* 0x008fca00078e0202 */
[----:B-1----:R-:W3:Y:S01]  /*0090*/  LDG.E R7, desc[UR6][R2.64] ;  /* 0x0000000602077981 */ /* 0x002ee2000c1e1900 */
[----:B------:R-:W0:Y:S01]  /*00a0*/  S2UR UR5, SR_CgaCtaId ;  /* 0x00000000000579c3 */ /* 0x000e220000008800 */
[C---:B------:R-:W-:Y:S01]  /*00b0*/  LOP3.LUT R6, R15.reuse, 0x200, RZ, 0x3c, !PT ;  /* 0x000002000f067812 */ /* 0x040fe200078e3cff */
[----:B------:R-:W-:Y:S01]  /*00c0*/  UMOV UR4, 0x400 ;  /* 0x0000040000047882 */ /* 0x000fe20000000000 */
[C---:B------:R-:W-:Y:S01]  /*00d0*/  LOP3.LUT R8, R15.reuse, 0x100, RZ, 0x3c, !PT ;  /* 0x000001000f087812 */ /* 0x040fe200078e3cff */
[----:B------:R-:W-:Y:S01]  /*00e0*/  BSSY.RECONVERGENT B0, `(.L_x_0) ;  /* 0x0000012000007945 */ /* 0x000fe20003800200 */
[----:B------:R-:W-:Y:S02]  /*00f0*/  ISETP.GT.U32.AND P0, PT, R6, R15, PT ;  /* 0x0000000f0600720c */ /* 0x000fe40003f04070 */
[----:B------:R-:W-:Y:S02]  /*0100*/  LOP3.LUT R9, R15, 0x80, RZ, 0x3c, !PT ;  /* 0x000000800f097812 */ /* 0x000fe400078e3cff */
[----:B--2---:R-:W-:-:S02]  /*0110*/  LOP3.LUT R4, R5, UR8, RZ, 0xc0, !PT ;  /* 0x0000000805047c12 */ /* 0x004fc4000f8ec0ff */
[-C--:B------:R-:W-:Y:S02]  /*0120*/  ISETP.GT.U32.AND P1, PT, R8, R15.reuse, PT ;  /* 0x0000000f0800720c */ /* 0x080fe40003f24070 */
[----:B------:R-:W-:Y:S01]  /*0130*/  ISETP.GT.U32.AND P2, PT, R9, R15, PT ;  /* 0x0000000f0900720c */ /* 0x000fe20003f44070 */
[----:B0-----:R-:W-:-:S06]  /*0140*/  ULEA UR4, UR5, UR4, 0x18 ;  /* 0x0000000405047291 */ /* 0x001fcc000f8ec0ff */
[----:B------:R-:W-:-:S05]  /*0150*/  LEA R0, R15, UR4, 0x2 ;  /* 0x000000040f007c11 */ /* 0x000fca000f8e10ff */
[----:B---3--:R0:W-:Y:S01]  /*0160*/  STS [R0], R7 ;  /* 0x0000000700007388 */ /* 0x0081e20000000800 */
[----:B------:R-:W-:Y:S06]  /*0170*/  BAR.SYNC.DEFER_BLOCKING 0x0 ;  /* 0x0000000000007b1d */ /* 0x000fec0000010000 */
[----:B------:R-:W-:Y:S05]  /*0180*/  @!P0 BRA `(.L_x_1) ;  /* 0x00000000001c8947 */ /* 0x000fea0003800000 */
[----:B------:R-:W-:Y:S01]  /*0190*/  LEA R6, R6, UR4, 0x2 ;  /* 0x0000000406067c11 */ /* 0x000fe2000f8e10ff */
[----:B------:R-:W-:Y:S04]  /*01a0*/  LDS R5, [R0] ;  /* 0x0000000000057984 */ /* 0x000fe80000000800 */
[----:B0-----:R-:W0:Y:S02]  /*01b0*/  LDS R7, [R6] ;  /* 0x0000000006077984 */ /* 0x001e240000000800 */
[----:B0-----:R-:W-:-:S04]  /*01c0*/  FSETP.GT.AND P0, PT, R5, R7, PT ;  /* 0x000000070500720b */ /* 0x001fc80003f04000 */
[----:B------:R-:W-:-:S13]  /*01d0*/  ISETP.NE.XOR P0, PT, R4, RZ, P0 ;  /* 0x000000ff0400720c */ /* 0x000fda0000705a70 */
[----:B------:R1:W-:Y:S04]  /*01e0*/  @P0 STS [R0], R7 ;  /* 0x0000000700000388 */ /* 0x0003e80000000800 */
[----:B------:R1:W-:Y:S02]  /*01f0*/  @P0 STS [R6], R5 ;  /* 0x0000000506000388 */ /* 0x0003e40000000800 */
.L_x_1:
[----:B------:R-:W-:Y:S05]  /*0200*/  BSYNC.RECONVERGENT B0 ;  /* 0x0000000000007941 */ /* 0x000fea0003800200 */
.L_x_0:
[----:B------:R-:W-:Y:S01]  /*0210*/  BAR.SYNC.DEFER_BLOCKING 0x0 ;  /* 0x0000000000007b1d */ /* 0x000fe20000010000 */
[----:B------:R-:W-:-:S05]  /*0220*/  LOP3.LUT R10, R15, 0x40, RZ, 0x3c, !PT ;  /* 0x000000400f0a7812 */ /* 0x000fca00078e3cff */
[----:B------:R-:W-:Y:S04]  /*0230*/  BSSY.RECONVERGENT B0, `(.L_x_2) ;  /* 0x0000009000007945 */ /* 0x000fe80003800200 */
[----:B------:R-:W-:Y:S05]  /*0240*/  @!P1 BRA `(.L_x_3) ;  /* 0x00000000001c9947 */ /* 0x000fea0003800000 */
[----:B------:R-:W-:Y:S01]  /*0250*/  LEA R8, R8, UR4, 0x2 ;  /* 0x0000000408087c11 */ /* 0x000fe2000f8e10ff */
[----:B-1----:R-:W-:Y:S04]  /*0260*/  LDS R5, [R0] ;  /* 0x0000000000057984 */ /* 0x002fe80000000800 */
[----:B------:R-:W1:Y:S02]  /*0270*/  LDS R6, [R8] ;  /* 0x0000000008067984 */ /* 0x000e640000000800 */
[----:B-1----:R-:W-:-:S04]  /*0280*/  FSETP.GT.AND P0, PT, R5, R6, PT ;  /* 0x000000060500720b */ /* 0x002fc80003f04000 */
[----:B------:R-:W-:-:S13]  /*0290*/  ISETP.NE.XOR P0, PT, R4, RZ, P0 ;  /* 0x000000ff0400720c */ /* 0x000fda0000705a70 */
[----:B------:R2:W-:Y:S04]  /*02a0*/  @P0 STS [R0], R6 ;  /* 0x0000000600000388 */ /* 0x0005e80000000800 */
[----:B------:R2:W-:Y:S02]  /*02b0*/  @P0 STS [R8], R5 ;  /* 0x0000000508000388 */ /* 0x0005e40000000800 */
.L_x_3:
[----:B------:R-:W-:Y:S05]  /*02c0*/  BSYNC.RECONVERGENT B0 ;  /* 0x0000000000007941 */ /* 0x000fea0003800200 */
.L_x_2:
[----:B------:R-:W-:Y:S01]  /*02d0*/  BAR.SYNC.DEFER_BLOCKING 0x0 ;  /* 0x0000000000007b1d */ /* 0x000fe20000010000 */
[----:B--2---:R-:W-:-:S05]  /*02e0*/  LOP3.LUT R8, R15, 0x20, RZ, 0x3c, !PT ;  /* 0x000000200f087812 */ /* 0x004fca00078e3cff */
[----:B------:R-:W-:Y:S04]  /*02f0*/  BSSY.RECONVERGENT B0, `(.L_x_4) ;  /* 0x0000009000007945 */ /* 0x000fe80003800200 */
[----:B------:R-:W-:Y:S05]  /*0300*/  @!P2 BRA `(.L_x_5) ;  /* 0x00000000001ca947 */ /* 0x000fea0003800000 */
[----:B-1----:R-:W-:Y:S01]  /*0310*/  LEA R6, R9, UR4, 0x2 ;  /* 0x0000000409067c11 */ /* 0x002fe2000f8e10ff */
[----:B------:R-:W-:Y:S04]  /*0320*/  LDS R5, [R0] ;  /* 0x0000000000057984 */ /* 0x000fe80000000800 */
[----:B0-----:R-:W0:Y:S02]  /*0330*/  LDS R7, [R6] ;  /* 0x0000000006077984 */ /* 0x001e240000000800 */
[----:B0-----:R-:W-:-:S04]  /*0340*/  FSETP.GT.AND P0, PT, R5, R7, PT ;  /* 0x000000070500720b */ /* 0x001fc80003f04000 */
[----:B------:R-:W-:-:S13]  /*0350*/  ISETP.NE.XOR P0, PT, R4, RZ, P0 ;  /* 0x000000ff0400720c */ /* 0x000fda0000705a70 */
[----:B------:R2:W-:Y:S04]  /*0360*/  @P0 STS [R0], R7 ;  /* 0x0000000700000388 */ /* 0x0005e80000000800 */
[----:B------:R2:W-:Y:S02]  /*0370*/  @P0 STS [R6], R5 ;  /* 0x0000000506000388 */ /* 0x0005e40000000800 */
.L_x_5:
[----:B------:R-:W-:Y:S05]  /*0380*/  BSYNC.RECONVERGENT B0 ;  /* 0x0000000000007941 */ /* 0x000fea0003800200 */
.L_x_4:
[----:B------:R-:W-:Y:S01]  /*0390*/  ISETP.GT.U32.AND P0, PT, R10, R15, PT ;  /* 0x0000000f0a00720c */ /* 0x000fe20003f04070 */
[----:B------:R-:W-:Y:S01]  /*03a0*/  BAR.SYNC.DEFER_BLOCKING 0x0 ;  /* 0x0000000000007b1d */ /* 0x000fe20000010000 */
[C---:B------:R-:W-:Y:S02]  /*03b0*/  LOP3.LUT R11, R15.reuse, 0x10, RZ, 0x3c, !PT ;  /* 0x000000100f0b7812 */ /* 0x040fe400078e3cff */
[C---:B------:R-:W-:Y:S02]  /*03c0*/  LOP3.LUT R12, R15.reuse, 0x8, RZ, 0x3c, !PT ;  /* 0x000000080f0c7812 */ /* 0x040fe400078e3cff */
[C---:B------:R-:W-:Y:S01]  /*03d0*/  LOP3.LUT R13, R15.reuse, 0x4, RZ, 0x3c, !PT ;  /* 0x000000040f0d7812 */ /* 0x040fe200078e3cff */
[----:B------:R-:W-:Y:S01]  /*03e0*/  BSSY.RECONVERGENT B0, `(.L_x_6) ;  /* 0x0000011000007945 */ /* 0x000fe20003800200 */
[C---:B------:R-:W-:Y:S02]  /*03f0*/  LOP3.LUT R14, R15.reuse, 0x2, RZ, 0x3c, !PT ;  /* 0x000000020f0e7812 */ /* 0x040fe400078e3cff */
[----:B-12---:R-:W-:-:S02]  /*0400*/  LOP3.LUT R5, R15, 0x1, RZ, 0x3c, !PT ;  /* 0x000000010f057812 */ /* 0x006fc400078e3cff */
[-C--:B------:R-:W-:Y:S02]  /*0410*/  ISETP.GT.U32.AND P1, PT, R8, R15.reuse, PT ;  /* 0x0000000f0800720c */ /* 0x080fe40003f24070 */
[-C--:B------:R-:W-:Y:S02]  /*0420*/  ISETP.GT.U32.AND P2, PT, R11, R15.reuse, PT ;  /* 0x0000000f0b00720c */ /* 0x080fe40003f44070 */
[-C--:B------:R-:W-:Y:S02]  /*0430*/  ISETP.GT.U32.AND P3, PT, R12, R15.reuse, PT ;  /* 0x0000000f0c00720c */ /* 0x080fe40003f64070 */
[-C--:B------:R-:W-:Y:S02]  /*0440*/  ISETP.GT.U32.AND P4, PT, R13, R15.reuse, PT ;  /* 0x0000000f0d00720c */ /* 0x080fe40003f84070 */
[-C--:B------:R-:W-:Y:S02]  /*0450*/  ISETP.GT.U32.AND P5, PT, R14, R15.reuse, PT ;  /* 0x0000000f0e00720c */ /* 0x080fe40003fa4070 */
[----:B------:R-:W-:Y:S01]  /*0460*/  ISETP.GT.U32.AND P6, PT, R5, R15, PT ;  /* 0x0000000f0500720c */ /* 0x000fe20003fc4070 */
[----:B------:R-:W-:-:S12]  /*0470*/  @!P0 BRA `(.L_x_7) ;  /* 0x00000000001c8947 */ /* 0x000fd80003800000 */
[----:B0-----:R-:W-:Y:S01]  /*0480*/  LEA R7, R10, UR4, 0x2 ;  /* 0x000000040a077c11 */ /* 0x001fe2000f8e10ff */
[----:B------:R-:W-:Y:S04]  /*0490*/  LDS R6, [R0] ;  /* 0x0000000000067984 */ /* 0x000fe80000000800 */
[----:B------:R-:W0:Y:S02]  /*04a0*/  LDS R9, [R7] ;  /* 0x0000000007097984 */ /* 0x000e240000000800 */
[----:B0-----:R-:W-:-:S04]  /*04b0*/  FSETP.GT.AND P0, PT, R6, R9, PT ;  /* 0x000000090600720b */ /* 0x001fc80003f04000 */
[----:B------:R-:W-:-:S13]  /*04c0*/  ISETP.NE.XOR P0, PT, R4, RZ, P0 ;  /* 0x000000ff0400720c */ /* 0x000fda0000705a70 */
[----:B------:R1:W-:Y:S04]  /*04d0*/  @P0 STS [R0], R9 ;  /* 0x0000000900000388 */ /* 0x0003e80000000800 */
[----:B------:R1:W-:Y:S02]  /*04e0*/  @P0 STS [R7], R6 ;  /* 0x0000000607000388 */ /* 0x0003e40000000800 */
.L_x_7:
[----:B------:R-:W-:Y:S05]  /*04f0*/  BSYNC.RECONVERGENT B0 ;  /* 0x0000000000007941 */ /* 0x000fea0003800200 */
.L_x_6:
[----:B------:R-:W-:Y:S06]  /*0500*/  BAR.SYNC.DEFER_BLOCKING 0x0 ;  /* 0x0000000000007b1d */ /* 0x000fec0000010000 */
[----:B------:R-:W-:Y:S04]  /*0510*/  BSSY.RECONVERGENT B0, `(.L_x_8) ;  /* 0x0000009000007945 */ /* 0x000fe80003800200 */
[----:B------:R-:W-:Y:S05]  /*0520*/  @!P1 BRA `(.L_x_9) ;  /* 0x00000000001c9947 */ /* 0x000fea0003800000 */
[----:B01----:R-:W-:Y:S01]  /*0530*/  LEA R7, R8, UR4, 0x2 ;  /* 0x0000000408077c11 */ /* 0x003fe2000f8e10ff */
[----:B------:R-:W-:Y:S04]  /*0540*/  LDS R6, [R0] ;  /* 0x0000000000067984 */ /* 0x000fe80000000800 */
[----:B------:R-:W0:Y:S02]  /*0550*/  LDS R9, [R7] ;  /* 0x0000000007097984 */ /* 0x000e240000000800 */
[----:B0-----:R-:W-:-:S04]  /*0560*/  FSETP.GT.AND P0, PT, R6, R9, PT ;  /* 0x000000090600720b */ /* 0x001fc80003f04000 */
[----:B------:R-:W-:-:S13]  /*0570*/  ISETP.NE.XOR P0, PT, R4, RZ, P0 ;  /* 0x000000ff0400720c */ /* 0x000fda0000705a70 */
[----:B------:R2:W-:Y:S04]  /*0580*/  @P0 STS [R0], R9 ;  /* 0x0000000900000388 */ /* 0x0005e80000000800 */
[----:B------:R2:W-:Y:S02]  /*0590*/  @P0 STS [R7], R6 ;  /* 0x0000000607000388 */ /* 0x0005e40000000800 */
.L_x_9:
[----:B------:R-:W-:Y:S05]  /*05a0*/  BSYNC.RECONVERGENT B0 ;  /* 0x0000000000007941 */ /* 0x000fea0003800200 */
.L_x_8:
[----:B------:R-:W-:Y:S06]  /*05b0*/  BAR.SYNC.DEFER_BLOCKING 0x0 ;  /* 0x0000000000007b1d */ /* 0x000fec0000010000 */
[----:B------:R-:W-:Y:S04]  /*05c0*/  BSSY.RECONVERGENT B0, `(.L_x_10) ;  /* 0x0000009000007945 */ /* 0x000fe80003800200 */
[----:B------:R-:W-:Y:S05]  /*05d0*/  @!P2 BRA `(.L_x_11) ;  /* 0x00000000001ca947 */ /* 0x000fea0003800000 */
[----:B------:R-:W-:Y:S01]  /*05e0*/  LEA R11, R11, UR4, 0x2 ;  /* 0x000000040b0b7c11 */ /* 0x000fe2000f8e10ff */
[----:B-12---:R-:W-:Y:S04]  /*05f0*/  LDS R6, [R0] ;  /* 0x0000000000067984 */ /* 0x006fe80000000800 */
[----:B0-----:R-:W0:Y:S02]  /*0600*/  LDS R7, [R11] ;  /* 0x000000000b077984 */ /* 0x001e240000000800 */
[----:B0-----:R-:W-:-:S04]  /*0610*/  FSETP.GT.AND P0, PT, R6, R7, PT ;  /* 0x000000070600720b */ /* 0x001fc80003f04000 */
[----:B------:R-:W-:-:S13]  /*0620*/  ISETP.NE.XOR P0, PT, R4, RZ, P0 ;  /* 0x000000ff0400720c */ /* 0x000fda0000705a70 */
[----:B------:R3:W-:Y:S04]  /*0630*/  @P0 STS [R0], R7 ;  /* 0x0000000700000388 */ /* 0x0007e80000000800 */
[----:B------:R3:W-:Y:S02]  /*0640*/  @P0 STS [R11], R6 ;  /* 0x000000060b000388 */ /* 0x0007e40000000800 */
.L_x_11:
[----:B------:R-:W-:Y:S05]  /*0650*/  BSYNC.RECONVERGENT B0 ;  /* 0x0000000000007941 */ /* 0x000fea0003800200 */
.L_x_10:
[----:B------:R-:W-:Y:S06]  /*0660*/  BAR.SYNC.DEFER_BLOCKING 0x0 ;  /* 0x0000000000007b1d */ /* 0x000fec0000010000 */
[----:B------:R-:W-:Y:S04]  /*0670*/  BSSY.RECONVERGENT B0, `(.L_x_12) ;  /* 0x0000009000007945 */ /* 0x000fe80003800200 */
[----:B------:R-:W-:Y:S05]  /*0680*/  @!P3 BRA `(.L_x_13) ;  /* 0x00000000001cb947 */ /* 0x000fea0003800000 */
[----:B0123--:R-:W-:Y:S01]  /*0690*/  LEA R7, R12, UR4, 0x2 ;  /* 0x000000040c077c11 */ /* 0x00ffe2000f8e10ff */
[----:B------:R-:W-:Y:S04]  /*06a0*/  LDS R6, [R0] ;  /* 0x0000000000067984 */ /* 0x000fe80000000800 */
[----:B------:R-:W0:Y:S02]  /*06b0*/  LDS R9, [R7] ;  /* 0x0000000007097984 */ /* 0x000e240000000800 */
[----:B0-----:R-:W-:-:S04]  /*06c0*/  FSETP.GT.AND P0, PT, R6, R9, PT ;  /* 0x000000090600720b */ /* 0x001fc80003f04000 */
[----:B------:R-:W-:-:S13]  /*06d0*/  ISETP.NE.XOR P0, PT, R4, RZ, P0 ;  /* 0x000000ff0400720c */ /* 0x000fda0000705a70 */
[----:B------:R4:W-:Y:S04]  /*06e0*/  @P0 STS [R0], R9 ;  /* 0x0000000900000388 */ /* 0x0009e80000000800 */
[----:B------:R4:W-:Y:S02]  /*06f0*/  @P0 STS [R7], R6 ;  /* 0x0000000607000388 */ /* 0x0009e40000000800 */
.L_x_13:
[----:B------:R-:W-:Y:S05]  /*0700*/  BSYNC.RECONVERGENT B0 ;  /* 0x0000000000007941 */ /* 0x000fea0003800200 */
.L_x_12:
[----:B------:R-:W-:Y:S06]  /*0710*/  BAR.SYNC.DEFER_BLOCKING 0x0 ;  /* 0x0000000000007b1d */ /* 0x000fec0000010000 */
[----:B------:R-:W-:Y:S04]  /*0720*/  BSSY.RECONVERGENT B0, `(.L_x_14) ;  /* 0x0000009000007945 */ /* 0x000fe80003800200 */
[----:B------:R-:W-:Y:S05]  /*0730*/  @!P4 BRA `(.L_x_15) ;  /* 0x00000000001cc947 */ /* 0x000fea0003800000 */
[----:B------:R-:W-:Y:S01]  /*0740*/  LEA R13, R13, UR4, 0x2 ;  /* 0x000000040d0d7c11 */ /* 0x000fe2000f8e10ff */
[----:B-1234-:R-:W-:Y:S04]  /*0750*/  LDS R6, [R0] ;  /* 0x0000000000067984 */ /* 0x01efe80000000800 */
[----:B0-----:R-:W0:Y:S02]  /*0760*/  LDS R7, [R13] ;  /* 0x000000000d077984 */ /* 0x001e240000000800 */
[----:B0-----:R-:W-:-:S04]  /*0770*/  FSETP.GT.AND P0, PT, R6, R7, PT ;  /* 0x000000070600720b */ /* 0x001fc80003f04000 */
[----:B------:R-:W-:-:S13]  /*0780*/  ISETP.NE.XOR P0, PT, R4, RZ, P0 ;  /* 0x000000ff0400720c */ /* 0x000fda0000705a70 */
[----:B------:R0:W-:Y:S04]  /*0790*/  @P0 STS [R0], R7 ;  /* 0x0000000700000388 */ /* 0x0001e80000000800 */
[----:B------:R0:W-:Y:S02]  /*07a0*/  @P0 STS [R13], R6 ;  /* 0x000000060d000388 */ /* 0x0001e40000000800 */
.L_x_15:
[----:B------:R-:W-:Y:S05]  /*07b0*/  BSYNC.RECONVERGENT B0 ;  /* 0x0000000000007941 */ /* 0x000fea0003800200 */
.L_x_14:
[----:B------:R-:W-:Y:S06]  /*07c0*/  BAR.SYNC.DEFER_BLOCKING 0x0 ;  /* 0x0000000000007b1d */ /* 0x000fec0000010000 */
[----:B------:R-:W-:Y:S04]  /*07d0*/  BSSY.RECONVERGENT B0, `(.L_x_16) ;  /* 0x0000009000007945 */ /* 0x000fe80003800200 */
[----:B------:R-:W-:Y:S05]  /*07e0*/  @!P5 BRA `(.L_x_17) ;  /* 0x00000000001cd947 */ /* 0x000fea0003800000 */
[----:B01234-:R-:W-:Y:S01]  /*07f0*/  LEA R7, R14, UR4, 0x2 ;  /* 0x000000040e077c11 */ /* 0x01ffe2000f8e10ff */
[----:B------:R-:W-:Y:S04]  /*0800*/  LDS R6, [R0] ;  /* 0x0000000000067984 */ /* 0x000fe80000000800 */
[----:B------:R-:W0:Y:S02]  /*0810*/  LDS R9, [R7] ;  /* 0x0000000007097984 */ /* 0x000e240000000800 */
[----:B0-----:R-:W-:-:S04]  /*0820*/  FSETP.GT.AND P0, PT, R6, R9, PT ;  /* 0x000000090600720b */ /* 0x001fc80003f04000 */
[----:B------:R-:W-:-:S13]  /*0830*/  ISETP.NE.XOR P0, PT, R4, RZ, P0 ;  /* 0x000000ff0400720c */ /* 0x000fda0000705a70 */
[----:B------:R0:W-:Y:S04]  /*0840*/  @P0 STS [R0], R9 ;  /* 0x0000000900000388 */ /* 0x0001e80000000800 */
[----:B------:R0:W-:Y:S02]  /*0850*/  @P0 STS [R7], R6 ;  /* 0x0000000607000388 */ /* 0x0001e40000000800 */
.L_x_17:
[----:B------:R-:W-:Y:S05]  /*0860*/  BSYNC.RECONVERGENT B0 ;  /* 0x0000000000007941 */ /* 0x000fea0003800200 */
.L_x_16:
[----:B------:R-:W-:Y:S06]  /*0870*/  BAR.SYNC.DEFER_BLOCKING 0x0 ;  /* 0x0000000000007b1d */ /* 0x000fec0000010000 */
[----:B------:R-:W-:Y:S04]  /*0880*/  BSSY.RECONVERGENT B0, `(.L_x_18) ;  /* 0x0000009000007945 */ /* 0x000fe80003800200 */
[----:B------:R-:W-:Y:S05]  /*0890*/  @!P6 BRA `(.L_x_19) ;  /* 0x00000000001ce947 */ /* 0x000fea0003800000 */
[----:B01234-:R-:W-:Y:S02]  /*08a0*/  LEA R6, R5, UR4, 0x2 ;  /* 0x0000000405067c11 */ /* 0x01ffe4000f8e10ff */
[----:B------:R-:W-:Y:S04]  /*08b0*/  LDS R5, [R0] ;  /* 0x0000000000057984 */ /* 0x000fe80000000800 */
[----:B------:R-:W0:Y:S02]  /*08c0*/  LDS R7, [R6] ;  /* 0x0000000006077984 */ /* 0x000e240000000800 */
[----:B0-----:R-:W-:-:S04]  /*08d0*/  FSETP.GT.AND P0, PT, R5, R7, PT ;  /* 0x000000070500720b */ /* 0x001fc80003f04000 */
[----:B------:R-:W-:-:S13]  /*08e0*/  ISETP.NE.XOR P0, PT, R4, RZ, P0 ;  /* 0x000000ff0400720c */ /* 0x000fda0000705a70 */
[----:B------:R0:W-:Y:S04]  /*08f0*/  @P0 STS [R0], R7 ;  /* 0x0000000700000388 */ /* 0x0001e80000000800 */
[----:B------:R0:W-:Y:S02]  /*0900*/  @P0 STS [R6], R5 ;  /* 0x0000000506000388 */ /* 0x0001e40000000800 */
.L_x_19:
[----:B------:R-:W-:Y:S05]  /*0910*/  BSYNC.RECONVERGENT B0 ;  /* 0x0000000000007941 */ /* 0x000fea0003800200 */
.L_x_18:
[----:B------:R-:W-:Y:S06]  /*0920*/  BAR.SYNC.DEFER_BLOCKING 0x0 ;  /* 0x0000000000007b1d */ /* 0x000fec0000010000 */
[----:B0-----:R-:W0:Y:S04]  /*0930*/  LDS R5, [R0] ;  /* 0x0000000000057984 */ /* 0x001e280000000800 */
[----:B0-----:R-:W-:Y:S01]  /*0940*/  STG.E desc[UR6][R2.64], R5 ;  /* 0x0000000502007986 */ /* 0x001fe2000c101906 */
[----:B------:R-:W-:Y:S05]  /*0950*/  EXIT ;  /* 0x000000000000794d */ /* 0x000fea0003800000 */
.L_x_20:
[----:B------:R-:W-:-:S00]  /*0960*/  BRA `(.L_x_20) ;  /* 0xfffffffc00fc7947 */ /* 0x000fc0000383ffff */
[----:B------:R-:W-:-:S00]  /*0970*/  NOP ;  /* 0x0000000000007918 */ /* 0x000fc00000000000 */
        /* <DEDUP_REMOVED lines=8> */
.L_x_133:


//--------------------- .text._Z18BitonicSort_sharedILi1024EEvPf --------------------------
	.section	.text._Z18BitonicSort_sharedILi1024EEvPf,"ax",@progbits
	.align	128
        .global         _Z18BitonicSort_sharedILi1024EEvPf
        .type           _Z18BitonicSort_sharedILi1024EEvPf,@function
        .size           _Z18BitonicSort_sharedILi1024EEvPf,(.L_x_134 - _Z18BitonicSort_sharedILi1024EEvPf)
        .other          _Z18BitonicSort_sharedILi1024EEvPf,@"STO_CUDA_ENTRY STV_DEFAULT"
_Z18BitonicSort_sharedILi1024EEvPf:
.text._Z18BitonicSort_sharedILi1024EEvPf:
[----:B------:R-:W-:Y:S01]  /*0000*/  LDC R1, c[0x0][0x37c] ;  /* 0x0000df00ff017b82 */ /* 0x000fe20000000800 */
[----:B------:R-:W0:Y:S07]  /*0010*/  S2R R0, SR_TID.X ;  /* 0x0000000000007919 */ /* 0x000e2e0000002100 */
[----:B------:R-:W0:Y:S01]  /*0020*/  S2UR UR4, SR_CTAID.X ;  /* 0x00000000000479c3 */ /* 0x000e220000002500 */
[----:B------:R-:W1:Y:S07]  /*0030*/  LDCU.64 UR6, c[0x0][0x358] ;  /* 0x00006b00ff0677ac */ /* 0x000e6e0008000a00 */
[----:B------:R-:W0:Y:S08]  /*0040*/  LDC R5, c[0x0][0x360] ;  /* 0x0000d800ff057b82 */ /* 0x000e300000000800 */
[----:B------:R-:W2:Y:S01]  /*0050*/  LDC.64 R2, c[0x0][0x380] ;  /* 0x0000e000ff027b82 */ /* 0x000ea20000000a00 */
[----:B0-----:R-:W-:-:S04]  /*0060*/  IMAD R5, R5, UR4, R0 ;  /* 0x0000000405057c24 */ /* 0x001fc8000f8e0200 */
[----:B--2---:R-:W-:-:S05]  /*0070*/  IMAD.WIDE R2, R5, 0x4, R2 ;  /* 0x0000000405027825 */ /* 0x004fca00078e0202 */
[----:B-1----:R-:W2:Y:S01]  /*0080*/  LDG.E R7, desc[UR6][R2.64] ;  /* 0x0000000602077981 */ /* 0x002ea2000c1e1900 */
[----:B------:R-:W0:Y:S01]  /*0090*/  S2UR UR5, SR_CgaCtaId ;  /* 0x00000000000579c3 */ /* 0x000e220000008800 */
[C---:B------:R-:W-:Y:S01]  /*00a0*/  LOP3.LUT R5, R0.reuse, 0x1, RZ, 0x3c, !PT ;  /* 0x0000000100057812 */ /* 0x040fe200078e3cff */
[----:B------:R-:W-:Y:S01]  /*00b0*/  UMOV UR4, 0x400 ;  /* 0x0000040000047882 */ /* 0x000fe20000000000 */
[C---:B------:R-:W-:Y:S01]  /*00c0*/  LOP3.LUT R9, R0.reuse, 0x2, RZ, 0x3c, !PT ;  /* 0x0000000200097812 */ /* 0x040fe200078e3cff */
[C---:B------:R-:W-:Y:S01]  /*00d0*/  IMAD.SHL.U32 R4, R0.reuse, 0x4, RZ ;  /* 0x0000000400047824 */ /* 0x040fe200078e00ff */
[-C--:B------:R-:W-:Y:S01]  /*00e0*/  ISETP.GT.U32.AND P0, PT, R5, R0.reuse, PT ;  /* 0x000000000500720c */ /* 0x080fe20003f04070 */
[----:B------:R-:W-:Y:S01]  /*00f0*/  BSSY.RECONVERGENT B0, `(.L_x_21) ;  /* 0x0000019000007945 */ /* 0x000fe20003800200 */
[----:B------:R-:W-:Y:S02]  /*0100*/  LOP3.LUT R11, R0, 0x4, RZ, 0x3c, !PT ;  /* 0x00000004000b7812 */ /* 0x000fe400078e3cff */
[----:B------:R-:W-:-:S02]  /*0110*/  ISETP.GT.U32.AND P1, PT, R9, R0, PT ;  /* 0x000000000900720c */ /* 0x000fc40003f24070 */
[-C--:B------:R-:W-:Y:S02]  /*0120*/  ISETP.GT.U32.AND P2, PT, R11, R0.reuse, PT ;  /* 0x000000000b00720c */ /* 0x080fe40003f44070 */
[C---:B------:R-:W-:Y:S02]  /*0130*/  LOP3.LUT R5, R0.reuse, 0x8, RZ, 0x3c, !PT ;  /* 0x0000000800057812 */ /* 0x040fe400078e3cff */
[C---:B------:R-:W-:Y:S02]  /*0140*/  LOP3.LUT R9, R0.reuse, 0x10, RZ, 0x3c, !PT ;  /* 0x0000001000097812 */ /* 0x040fe400078e3cff */
[----:B------:R-:W-:Y:S02]  /*0150*/  LOP3.LUT R11, R0, 0x20, RZ, 0x3c, !PT ;  /* 0x00000020000b7812 */ /* 0x000fe400078e3cff */
[-C--:B------:R-:W-:Y:S02]  /*0160*/  ISETP.GT.U32.AND P3, PT, R5, R0.reuse, PT ;  /* 0x000000000500720c */ /* 0x080fe40003f64070 */
[----:B------:R-:W-:-:S02]  /*0170*/  ISETP.GT.U32.AND P4, PT, R9, R0, PT ;  /* 0x000000000900720c */ /* 0x000fc40003f84070 */
[----:B------:R-:W-:Y:S01]  /*0180*/  ISETP.GT.U32.AND P5, PT, R11, R0, PT ;  /* 0x000000000b00720c */ /* 0x000fe20003fa4070 */
[----:B0-----:R-:W-:Y:S01]  /*0190*/  ULEA UR4, UR5, UR4, 0x18 ;  /* 0x0000000405047291 */ /* 0x001fe2000f8ec0ff */
[----:B------:R-:W-:Y:S02]  /*01a0*/  LOP3.LUT R10, R0, 0x4, RZ, 0xc0, !PT ;  /* 0x00000004000a7812 */ /* 0x000fe400078ec0ff */
[C---:B------:R-:W-:Y:S02]  /*01b0*/  LOP3.LUT R5, R4.reuse, 0x4, RZ, 0x3c, !PT ;  /* 0x0000000404057812 */ /* 0x040fe400078e3cff */
[----:B------:R-:W-:-:S04]  /*01c0*/  LOP3.LUT R6, R4, 0x8, RZ, 0x3c, !PT ;  /* 0x0000000804067812 */ /* 0x000fc800078e3cff */
[----:B--2---:R0:W-:Y:S01]  /*01d0*/  STS [R4+UR4], R7 ;  /* 0x0000000704007988 */ /* 0x0041e20008000804 */
[----:B------:R-:W-:Y:S06]  /*01e0*/  BAR.SYNC.DEFER_BLOCKING 0x0 ;  /* 0x0000000000007b1d */ /* 0x000fec0000010000 */
[----:B------:R-:W-:Y:S05]  /*01f0*/  @!P0 BRA `(.L_x_22) ;  /* 0x0000000000208947 */ /* 0x000fea0003800000 */
[----:B------:R-:W-:Y:S01]  /*0200*/  LDS R8, [R4+UR4] ;  /* 0x0000000404087984 */ /* 0x000fe20008000800 */
[----:B0-----:R-:W-:-:S03]  /*0210*/  SHF.R.U32.HI R7, RZ, 0x1, R0 ;  /* 0x00000001ff077819 */ /* 0x001fc60000011600 */
[----:B------:R-:W0:Y:S01]  /*0220*/  LDS R9, [R5+UR4] ;  /* 0x0000000405097984 */ /* 0x000e220008000800 */
[----:B------:R-:W-:Y:S02]  /*0230*/  LOP3.LUT R7, R7, 0x1, RZ, 0xc0, !PT ;  /* 0x0000000107077812 */ /* 0x000fe400078ec0ff */
[----:B0-----:R-:W-:-:S04]  /*0240*/  FSETP.GT.AND P6, PT, R8, R9, PT ;  /* 0x000000090800720b */ /* 0x001fc80003fc4000 */
[----:B------:R-:W-:-:S13]  /*0250*/  ISETP.EQ.U32.XOR P6, PT, R7, 0x1, P6 ;  /* 0x000000010700780c */ /* 0x000fda00037c2870 */
[----:B------:R1:W-:Y:S04]  /*0260*/  @P6 STS [R4+UR4], R9 ;  /* 0x0000000904006988 */ /* 0x0003e80008000804 */
[----:B------:R1:W-:Y:S02]  /*0270*/  @P6 STS [R5+UR4], R8 ;  /* 0x0000000805006988 */ /* 0x0003e40008000804 */
.L_x_22:
[----:B------:R-:W-:Y:S05]  /*0280*/  BSYNC.RECONVERGENT B0 ;  /* 0x0000000000007941 */ /* 0x000fea0003800200 */
.L_x_21:
[----:B------:R-:W-:Y:S06]  /*0290*/  BAR.SYNC.DEFER_BLOCKING 0x0 ;  /* 0x0000000000007b1d */ /* 0x000fec0000010000 */
[----:B------:R-:W-:Y:S04]  /*02a0*/  BSSY.RECONVERGENT B0, `(.L_x_23) ;  /* 0x0000008000007945 */ /* 0x000fe80003800200 */
[----:B------:R-:W-:Y:S05]  /*02b0*/  @!P1 BRA `(.L_x_24) ;  /* 0x0000000000189947 */ /* 0x000fea0003800000 */
[----:B0-----:R-:W-:Y:S04]  /*02c0*/  LDS R7, [R4+UR4] ;  /* 0x0000000404077984 */ /* 0x001fe80008000800 */
[----:B-1----:R-:W0:Y:S02]  /*02d0*/  LDS R8, [R6+UR4] ;  /* 0x0000000406087984 */ /* 0x002e240008000800 */
[----:B0-----:R-:W-:-:S04]  /*02e0*/  FSETP.GT.AND P6, PT, R7, R8, PT ;  /* 0x000000080700720b */ /* 0x001fc80003fc4000 */
[----:B------:R-:W-:-:S13]  /*02f0*/  ISETP.NE.XOR P6, PT, R10, RZ, P6 ;  /* 0x000000ff0a00720c */ /* 0x000fda00037c5a70 */
[----:B------:R2:W-:Y:S04]  /*0300*/  @P6 STS [R4+UR4], R8 ;  /* 0x0000000804006988 */ /* 0x0005e80008000804 */
[----:B------:R2:W-:Y:S02]  /*0310*/  @P6 STS [R6+UR4], R7 ;  /* 0x0000000706006988 */ /* 0x0005e40008000804 */
.L_x_24:
[----:B------:R-:W-:Y:S05]  /*0320*/  BSYNC.RECONVERGENT B0 ;  /* 0x0000000000007941 */ /* 0x000fea0003800200 */
.L_x_23:
[----:B------:R-:W-:Y:S06]  /*0330*/  BAR.SYNC.DEFER_BLOCKING 0x0 ;  /* 0x0000000000007b1d */ /* 0x000fec0000010000 */
[----:B------:R-:W-:Y:S04]  /*0340*/  BSSY.RECONVERGENT B0, `(.L_x_25) ;  /* 0x0000008000007945 */ /* 0x000fe80003800200 */
[----:B------:R-:W-:Y:S05]  /*0350*/  @!P0 BRA `(.L_x_26) ;  /* 0x0000000000188947 */ /* 0x000fea0003800000 */
[----:B-12---:R-:W-:Y:S04]  /*0360*/  LDS R8, [R4+UR4] ;  /* 0x0000000404087984 */ /* 0x006fe80008000800 */
[----:B0-----:R-:W0:Y:S02]  /*0370*/  LDS R7, [R5+UR4] ;  /* 0x0000000405077984 */ /* 0x001e240008000800 */
[----:B0-----:R-:W-:-:S04]  /*0380*/  FSETP.GT.AND P6, PT, R8, R7, PT ;  /* 0x000000070800720b */ /* 0x001fc80003fc4000 */
[----:B------:R-:W-:-:S13]  /*0390*/  ISETP.NE.XOR P6, PT, R10, RZ, P6 ;  /* 0x000000ff0a00720c */ /* 0x000fda00037c5a70 */
[----:B------:R3:W-:Y:S04]  /*03a0*/  @P6 STS [R4+UR4], R7 ;  /* 0x0000000704006988 */ /* 0x0007e80008000804 */
[----:B------:R3:W-:Y:S02]  /*03b0*/  @P6 STS [R5+UR4], R8 ;  /* 0x0000000805006988 */ /* 0x0007e40008000804 */
.L_x_26:
[----:B------:R-:W-:Y:S05]  /*03c0*/  BSYNC.RECONVERGENT B0 ;  /* 0x0000000000007941 */ /* 0x000fea0003800200 */
.L_x_25:
[----:B------:R-:W-:Y:S01]  /*03d0*/  BAR.SYNC.DEFER_BLOCKING 0x0 ;  /* 0x0000000000007b1d */ /* 0x000fe20000010000 */
[----:B------:R-:W-:Y:S02]  /*03e0*/  LOP3.LUT R10, R0, 0x8, RZ, 0xc0, !PT ;  /* 0x00000008000a7812 */ /* 0x000fe400078ec0ff */
[----:B0-23--:R-:W-:-:S03]  /*03f0*/  LOP3.LUT R7, R4, 0x10, RZ, 0x3c, !PT ;  /* 0x0000001004077812 */ /* 0x00dfc600078e3cff */
[----:B------:R-:W-:Y:S04]  /*0400*/  BSSY.RECONVERGENT B0, `(.L_x_27) ;  /* 0x0000008000007945 */ /* 0x000fe80003800200 */
[----:B------:R-:W-:Y:S05]  /*0410*/  @!P2 BRA `(.L_x_28) ;  /* 0x000000000018a947 */ /* 0x000fea0003800000 */
[----:B-1----:R-:W-:Y:S04]  /*0420*/  LDS R8, [R4+UR4] ;  /* 0x0000000404087984 */ /* 0x002fe80008000800 */
[----:B------:R-:W0:Y:S02]  /*0430*/  LDS R9, [R7+UR4] ;  /* 0x0000000407097984 */ /* 0x000e240008000800 */
[----:B0-----:R-:W-:-:S04]  /*0440*/  FSETP.GT.AND P6, PT, R8, R9, PT ;  /* 0x000000090800720b */ /* 0x001fc80003fc4000 */
[----:B------:R-:W-:-:S13]  /*0450*/  ISETP.NE.XOR P6, PT, R10, RZ, P6 ;  /* 0x000000ff0a00720c */ /* 0x000fda00037c5a70 */
[----:B------:R0:W-:Y:S04]  /*0460*/  @P6 STS [R4+UR4], R9 ;  /* 0x0000000904006988 */ /* 0x0001e80008000804 */
[----:B------:R0:W-:Y:S02]  /*0470*/  @P6 STS [R7+UR4], R8 ;  /* 0x0000000807006988 */ /* 0x0001e40008000804 */
.L_x_28:
[----:B------:R-:W-:Y:S05]  /*0480*/  BSYNC.RECONVERGENT B0 ;  /* 0x0000000000007941 */ /* 0x000fea0003800200 */
.L_x_27:
[----:B------:R-:W-:Y:S06]  /*0490*/  BAR.SYNC.DEFER_BLOCKING 0x0 ;  /* 0x0000000000007b1d */ /* 0x000fec0000010000 */
[----:B------:R-:W-:Y:S04]  /*04a0*/  BSSY.RECONVERGENT B0, `(.L_x_29) ;  /* 0x0000008000007945 */ /* 0x000fe80003800200 */
[----:B------:R-:W-:Y:S05]  /*04b0*/  @!P1 BRA `(.L_x_30) ;  /* 0x0000000000189947 */ /* 0x000fea0003800000 */
[----:B01----:R-:W-:Y:S04]  /*04c0*/  LDS R9, [R4+UR4] ;  /* 0x0000000404097984 */ /* 0x003fe80008000800 */
[----:B------:R-:W0:Y:S02]  /*04d0*/  LDS R8, [R6+UR4] ;  /* 0x0000000406087984 */ /* 0x000e240008000800 */
[----:B0-----:R-:W-:-:S04]  /*04e0*/  FSETP.GT.AND P6, PT, R9, R8, PT ;  /* 0x000000080900720b */ /* 0x001fc80003fc4000 */
[----:B------:R-:W-:-:S13]  /*04f0*/  ISETP.NE.XOR P6, PT, R10, RZ, P6 ;  /* 0x000000ff0a00720c */ /* 0x000fda00037c5a70 */
[----:B------:R2:W-:Y:S04]  /*0500*/  @P6 STS [R4+UR4], R8 ;  /* 0x0000000804006988 */ /* 0x0005e80008000804 */
[----:B------:R2:W-:Y:S02]  /*0510*/  @P6 STS [R6+UR4], R9 ;  /* 0x0000000906006988 */ /* 0x0005e40008000804 */
.L_x_30:
[----:B------:R-:W-:Y:S05]  /*0520*/  BSYNC.RECONVERGENT B0 ;  /* 0x0000000000007941 */ /* 0x000fea0003800200 */
.L_x_29:
[----:B------:R-:W-:Y:S06]  /*0530*/  BAR.SYNC.DEFER_BLOCKING 0x0 ;  /* 0x0000000000007b1d */ /* 0x000fec0000010000 */
[----:B------:R-:W-:Y:S04]  /*0540*/  BSSY.RECONVERGENT B0, `(.L_x_31) ;  /* 0x0000008000007945 */ /* 0x000fe80003800200 */
[----:B------:R-:W-:Y:S05]  /*0550*/  @!P0 BRA `(.L_x_32) ;  /* 0x0000000000188947 */ /* 0x000fea0003800000 */
[----:B012---:R-:W-:Y:S04]  /*0560*/  LDS R8, [R4+UR4] ;  /* 0x0000000404087984 */ /* 0x007fe80008000800 */
[----:B------:R-:W0:Y:S02]  /*0570*/  LDS R9, [R5+UR4] ;  /* 0x0000000405097984 */ /* 0x000e240008000800 */
[----:B0-----:R-:W-:-:S04]  /*0580*/  FSETP.GT.AND P6, PT, R8, R9, PT ;  /* 0x000000090800720b */ /* 0x001fc80003fc4000 */
[----:B------:R-:W-:-:S13]  /*0590*/  ISETP.NE.XOR P6, PT, R10, RZ, P6 ;  /* 0x000000ff0a00720c */ /* 0x000fda00037c5a70 */
[----:B------:R3:W-:Y:S04]  /*05a0*/  @P6 STS [R4+UR4], R9 ;  /* 0x0000000904006988 */ /* 0x0007e80008000804 */
[----:B------:R3:W-:Y:S02]  /*05b0*/  @P6 STS [R5+UR4], R8 ;  /* 0x0000000805006988 */ /* 0x0007e40008000804 */
.L_x_32:
[----:B------:R-:W-:Y:S05]  /*05c0*/  BSYNC.RECONVERGENT B0 ;  /* 0x0000000000007941 */ /* 0x000fea0003800200 */
.L_x_31:
[----:B------:R-:W-:Y:S01]  /*05d0*/  BAR.SYNC.DEFER_BLOCKING 0x0 ;  /* 0x0000000000007b1d */ /* 0x000fe20000010000 */
[----:B------:R-:W-:Y:S02]  /*05e0*/  LOP3.LUT R11, R0, 0x10, RZ, 0xc0, !PT ;  /* 0x00000010000b7812 */ /* 0x000fe400078ec0ff */
[----:B0123--:R-:W-:-:S03]  /*05f0*/  LOP3.LUT R8, R4, 0x20, RZ, 0x3c, !PT ;  /* 0x0000002004087812 */ /* 0x00ffc600078e3cff */
[----:B------:R-:W-:Y:S04]  /*0600*/  BSSY.RECONVERGENT B0, `(.L_x_33) ;  /* 0x0000008000007945 */ /* 0x000fe80003800200 */
[----:B------:R-:W-:Y:S05]  /*0610*/  @!P3 BRA `(.L_x_34) ;  /* 0x000000000018b947 */ /* 0x000fea0003800000 */
[----:B------:R-:W-:Y:S04]  /*0620*/  LDS R9, [R4+UR4] ;  /* 0x0000000404097984 */ /* 0x000fe80008000800 */
[----:B------:R-:W0:Y:S02]  /*0630*/  LDS R10, [R8+UR4] ;  /* 0x00000004080a7984 */ /* 0x000e240008000800 */
[----:B0-----:R-:W-:-:S04]  /*0640*/  FSETP.GT.AND P6, PT, R9, R10, PT ;  /* 0x0000000a0900720b */ /* 0x001fc80003fc4000 */
[----:B------:R-:W-:-:S13]  /*0650*/  ISETP.NE.XOR P6, PT, R11, RZ, P6 ;  /* 0x000000ff0b00720c */ /* 0x000fda00037c5a70 */
[----:B------:R0:W-:Y:S04]  /*0660*/  @P6 STS [R4+UR4], R10 ;  /* 0x0000000a04006988 */ /* 0x0001e80008000804 */
[----:B------:R0:W-:Y:S02]  /*0670*/  @P6 STS [R8+UR4], R9 ;  /* 0x0000000908006988 */ /* 0x0001e40008000804 */
.L_x_34:
[----:B------:R-:W-:Y:S05]  /*0680*/  BSYNC.RECONVERGENT B0 ;  /* 0x0000000000007941 */ /* 0x000fea0003800200 */
.L_x_33:
[----:B------:R-:W-:Y:S06]  /*0690*/  BAR.SYNC.DEFER_BLOCKING 0x0 ;  /* 0x0000000000007b1d */ /* 0x000fec0000010000 */
[----:B------:R-:W-:Y:S04]  /*06a0*/  BSSY.RECONVERGENT B0, `(.L_x_35) ;  /* 0x0000008000007945 */ /* 0x000fe80003800200 */
[----:B------:R-:W-:Y:S05]  /*06b0*/  @!P2 BRA `(.L_x_36) ;  /* 0x000000000018a947 */ /* 0x000fea0003800000 */
[----:B0-----:R-:W-:Y:S04]  /*06c0*/  LDS R10, [R4+UR4] ;  /* 0x00000004040a7984 */ /* 0x001fe80008000800 */
[----:B------:R-:W0:Y:S02]  /*06d0*/  LDS R9, [R7+UR4] ;  /* 0x0000000407097984 */ /* 0x000e240008000800 */
[----:B0-----:R-:W-:-:S04]  /*06e0*/  FSETP.GT.AND P6, PT, R10, R9, PT ;  /* 0x000000090a00720b */ /* 0x001fc80003fc4000 */
[----:B------:R-:W-:-:S13]  /*06f0*/  ISETP.NE.XOR P6, PT, R11, RZ, P6 ;  /* 0x000000ff0b00720c */ /* 0x000fda00037c5a70 */
[----:B------:R1:W-:Y:S04]  /*0700*/  @P6 STS [R4+UR4], R9 ;  /* 0x0000000904006988 */ /* 0x0003e80008000804 */
[----:B------:R1:W-:Y:S02]  /*0710*/  @P6 STS [R7+UR4], R10 ;  /* 0x0000000a07006988 */ /* 0x0003e40008000804 */
.L_x_36:
[----:B------:R-:W-:Y:S05]  /*0720*/  BSYNC.RECONVERGENT B0 ;  /* 0x0000000000007941 */ /* 0x000fea0003800200 */
.L_x_35:
        /* <DEDUP_REMOVED lines=9> */
.L_x_38:
[----:B------:R-:W-:Y:S05]  /*07c0*/  BSYNC.RECONVERGENT B0 ;  /* 0x0000000000007941 */ /* 0x000fea0003800200 */
.L_x_37:
        /* <DEDUP_REMOVED lines=9> */
.L_x_40:
[----:B------:R-:W-:Y:S05]  /*0860*/  BSYNC.RECONVERGENT B0 ;  /* 0x0000000000007941 */ /* 0x000fea0003800200 */
.L_x_39:
[----:B------:R-:W-:Y:S01]  /*0870*/  BAR.SYNC.DEFER_BLOCKING 0x0 ;  /* 0x0000000000007b1d */ /* 0x000fe20000010000 */
[C---:B------:R-:W-:Y:S02]  /*0880*/  LOP3.LUT R12, R0.reuse, 0x20, RZ, 0xc0, !PT ;  /* 0x00000020000c7812 */ /* 0x040fe400078ec0ff */
[----:B------:R-:W-:Y:S02]  /*0890*/  LOP3.LUT R14, R0, 0x40, RZ, 0xc0, !PT ;  /* 0x00000040000e7812 */ /* 0x000fe400078ec0ff */
[----:B0123--:R-:W-:Y:S01]  /*08a0*/  LOP3.LUT R9, R4, 0x40, RZ, 0x3c, !PT ;  /* 0x0000004004097812 */ /* 0x00ffe200078e3cff */
        /* <DEDUP_REMOVED lines=8> */
.L_x_42:
[----:B------:R-:W-:Y:S05]  /*0930*/  BSYNC.RECONVERGENT B0 ;  /* 0x0000000000007941 */ /* 0x000fea0003800200 */
.L_x_41:
        /* <DEDUP_REMOVED lines=9> */
.L_x_44:
[----:B------:R-:W-:Y:S05]  /*09d0*/  BSYNC.RECONVERGENT B0 ;  /* 0x0000000000007941 */ /* 0x000fea0003800200 */
.L_x_43:
        /* <DEDUP_REMOVED lines=9> */
.L_x_46:
[----:B------:R-:W-:Y:S05]  /*0a70*/  BSYNC.RECONVERGENT B0 ;  /* 0x0000000000007941 */ /* 0x000fea0003800200 */
.L_x_45:
        /* <DEDUP_REMOVED lines=9> */
.L_x_48:
[----:B------:R-:W-:Y:S05]  /*0b10*/  BSYNC.RECONVERGENT B0 ;  /* 0x0000000000007941 */ /* 0x000fea0003800200 */
.L_x_47:
[----:B------:R-:W-:Y:S06]  /*0b20*/  BAR.SYNC.DEFER_BLOCKING 0x0 ;  /* 0x0000000000007b1d */ /* 0x000fec0000010000 */
[----:B------:R-:W-:Y:S04]  /*0b30*/  BSSY.RECONVERGENT B0, `(.L_x_49) ;  /* 0x0000008000007945 */ /* 0x000fe80003800200 */
[----:B------:R-:W-:Y:S05]  /*0b40*/  @!P0 BRA `(.L_x_50) ;  /* 0x0000000000188947 */ /* 0x000fea0003800000 */
[----:B0123--:R-:W-:Y:S04]  /*0b50*/  LDS R10, [R4+UR4] ;  /* 0x00000004040a7984 */ /* 0x00ffe80008000800 */
[----:B------:R-:W0:Y:S02]  /*0b60*/  LDS R11, [R5+UR4] ;  /* 0x00000004050b7984 */ /* 0x000e240008000800 */
[----:B0-----:R-:W-:-:S04]  /*0b70*/  FSETP.GT.AND P6, PT, R10, R11, PT ;  /* 0x0000000b0a00720b */ /* 0x001fc80003fc4000 */
[----:B------:R-:W-:-:S13]  /*0b80*/  ISETP.NE.XOR P6, PT, R12, RZ, P6 ;  /* 0x000000ff0c00720c */ /* 0x000fda00037c5a70 */
[----:B------:R4:W-:Y:S04]  /*0b90*/  @P6 STS [R4+UR4], R11 ;  /* 0x0000000b04006988 */ /* 0x0009e80008000804 */
[----:B------:R4:W-:Y:S02]  /*0ba0*/  @P6 STS [R5+UR4], R10 ;  /* 0x0000000a05006988 */ /* 0x0009e40008000804 */
.L_x_50:
[----:B------:R-:W-:Y:S05]  /*0bb0*/  BSYNC.RECONVERGENT B0 ;  /* 0x0000000000007941 */ /* 0x000fea0003800200 */
.L_x_49:
[----:B------:R-:W-:Y:S01]  /*0bc0*/  BAR.SYNC.DEFER_BLOCKING 0x0 ;  /* 0x0000000000007b1d */ /* 0x000fe20000010000 */
[----:B01234-:R-:W-:Y:S02]  /*0bd0*/  LOP3.LUT R11, R0, 0x40, RZ, 0x3c, !PT ;  /* 0x00000040000b7812 */ /* 0x01ffe400078e3cff */
[----:B------:R-:W-:-:S03]  /*0be0*/  LOP3.LUT R10, R4, 0x80, RZ, 0x3c, !PT ;  /* 0x00000080040a7812 */ /* 0x000fc600078e3cff */
        /* <DEDUP_REMOVED lines=8> */
.L_x_52:
[----:B------:R-:W-:Y:S05]  /*0c70*/  BSYNC.RECONVERGENT B0 ;  /* 0x0000000000007941 */ /* 0x000fea0003800200 */
.L_x_51:
        /* <DEDUP_REMOVED lines=9> */
.L_x_54:
[----:B------:R-:W-:Y:S05]  /*0d10*/  BSYNC.RECONVERGENT B0 ;  /* 0x0000000000007941 */ /* 0x000fea0003800200 */
.L_x_53:
        /* <DEDUP_REMOVED lines=9> */
.L_x_56:
[----:B------:R-:W-:Y:S05]  /*0db0*/  BSYNC.RECONVERGENT B0 ;  /* 0x0000000000007941 */ /* 0x000fea0003800200 */
.L_x_55:
        /* <DEDUP_REMOVED lines=9> */
.L_x_58:
[----:B------:R-:W-:Y:S05]  /*0e50*/  BSYNC.RECONVERGENT B0 ;  /* 0x0000000000007941 */ /* 0x000fea0003800200 */
.L_x_57:
        /* <DEDUP_REMOVED lines=9> */
.L_x_60:
[----:B------:R-:W-:Y:S05]  /*0ef0*/  BSYNC.RECONVERGENT B0 ;  /* 0x0000000000007941 */ /* 0x000fea0003800200 */
.L_x_59:
[----:B------:R-:W-:Y:S06]  /*0f00*/  BAR.SYNC.DEFER_BLOCKING 0x0 ;  /* 0x0000000000007b1d */ /* 0x000fec0000010000 */
[----:B------:R-:W-:Y:S04]  /*0f10*/  BSSY.RECONVERGENT B0, `(.L_x_61) ;  /* 0x0000008000007945 */ /* 0x000fe80003800200 */
[----:B------:R-:W-:Y:S05]  /*0f20*/  @!P0 BRA `(.L_x_62) ;  /* 0x0000000000188947 */ /* 0x000fea0003800000 */
[----:B01234-:R-:W-:Y:S04]  /*0f30*/  LDS R12, [R4+UR4] ;  /* 0x00000004040c7984 */ /* 0x01ffe80008000800 */
[----:B------:R-:W0:Y:S02]  /*0f40*/  LDS R13, [R5+UR4] ;  /* 0x00000004050d7984 */ /* 0x000e240008000800 */
[----:B0-----:R-:W-:-:S04]  /*0f50*/  FSETP.GT.AND P6, PT, R12, R13, PT ;  /* 0x0000000d0c00720b */ /* 0x001fc80003fc4000 */
[----:B------:R-:W-:-:S13]  /*0f60*/  ISETP.NE.XOR P6, PT, R14, RZ, P6 ;  /* 0x000000ff0e00720c */ /* 0x000fda00037c5a70 */
[----:B------:R0:W-:Y:S04]  /*0f70*/  @P6 STS [R4+UR4], R13 ;  /* 0x0000000d04006988 */ /* 0x0001e80008000804 */
[----:B------:R0:W-:Y:S02]  /*0f80*/  @P6 STS [R5+UR4], R12 ;  /* 0x0000000c05006988 */ /* 0x0001e40008000804 */
.L_x_62:
[----:B------:R-:W-:Y:S05]  /*0f90*/  BSYNC.RECONVERGENT B0 ;  /* 0x0000000000007941 */ /* 0x000fea0003800200 */
.L_x_61:
[----:B------:R-:W-:Y:S01]  /*0fa0*/  BAR.SYNC.DEFER_BLOCKING 0x0 ;  /* 0x0000000000007b1d */ /* 0x000fe20000010000 */
[----:B------:R-:W-:Y:S02]  /*0fb0*/  ISETP.GT.U32.AND P6, PT, R11, R0, PT ;  /* 0x000000000b00720c */ /* 0x000fe40003fc4070 */
[C---:B------:R-:W-:Y:S02]  /*0fc0*/  LOP3.LUT R17, R0.reuse, 0x80, RZ, 0xc0, !PT ;  /* 0x0000008000117812 */ /* 0x040fe400078ec0ff */
[C---:B01234-:R-:W-:Y:S01]  /*0fd0*/  LOP3.LUT R13, R0.reuse, 0x80, RZ, 0x3c, !PT ;  /* 0x00000080000d7812 */ /* 0x05ffe200078e3cff */
[----:B------:R-:W-:Y:S01]  /*0fe0*/  BSSY.RECONVERGENT B0, `(.L_x_63) ;  /* 0x000000b000007945 */ /* 0x000fe20003800200 */
[----:B------:R-:W-:Y:S02]  /*0ff0*/  LOP3.LUT R16, R0, 0x100, RZ, 0xc0, !PT ;  /* 0x0000010000107812 */ /* 0x000fe400078ec0ff */
[----:B------:R-:W-:Y:S02]  /*1000*/  P2R R18, PR, RZ, 0x40 ;  /* 0x00000040ff127803 */ /* 0x000fe40000000000 */
[----:B------:R-:W-:-:S03]  /*1010*/  LOP3.LUT R12, R4, 0x100, RZ, 0x3c, !PT ;  /* 0x00000100040c7812 */ /* 0x000fc600078e3cff */
[----:B------:R-:W-:Y:S05]  /*1020*/  @!P6 BRA `(.L_x_64) ;  /* 0x000000000018e947 */ /* 0x000fea0003800000 */
[----:B------:R-:W-:Y:S04]  /*1030*/  LDS R15, [R4+UR4] ;  /* 0x00000004040f7984 */ /* 0x000fe80008000800 */
[----:B------:R-:W0:Y:S02]  /*1040*/  LDS R14, [R12+UR4] ;  /* 0x000000040c0e7984 */ /* 0x000e240008000800 */
[----:B0-----:R-:W-:-:S04]  /*1050*/  FSETP.GT.AND P6, PT, R15, R14, PT ;  /* 0x0000000e0f00720b */ /* 0x001fc80003fc4000 */
[----:B------:R-:W-:-:S13]  /*1060*/  ISETP.NE.XOR P6, PT, R17, RZ, P6 ;  /* 0x000000ff1100720c */ /* 0x000fda00037c5a70 */
[----:B------:R0:W-:Y:S04]  /*1070*/  @P6 STS [R4+UR4], R14 ;  /* 0x0000000e04006988 */ /* 0x0001e80008000804 */
[----:B------:R0:W-:Y:S02]  /*1080*/  @P6 STS [R12+UR4], R15 ;  /* 0x0000000f0c006988 */ /* 0x0001e40008000804 */
.L_x_64:
[----:B------:R-:W-:Y:S05]  /*1090*/  BSYNC.RECONVERGENT B0 ;  /* 0x0000000000007941 */ /* 0x000fea0003800200 */
.L_x_63:
        /* <DEDUP_REMOVED lines=9> */
.L_x_66:
[----:B------:R-:W-:Y:S05]  /*1130*/  BSYNC.RECONVERGENT B0 ;  /* 0x0000000000007941 */ /* 0x000fea0003800200 */
.L_x_65:
        /* <DEDUP_REMOVED lines=9> */
.L_x_68:
[----:B------:R-:W-:Y:S05]  /*11d0*/  BSYNC.RECONVERGENT B0 ;  /* 0x0000000000007941 */ /* 0x000fea0003800200 */
.L_x_67:
        /* <DEDUP_REMOVED lines=9> */
.L_x_70:
[----:B------:R-:W-:Y:S05]  /*1270*/  BSYNC.RECONVERGENT B0 ;  /* 0x0000000000007941 */ /* 0x000fea0003800200 */
.L_x_69:
        /* <DEDUP_REMOVED lines=9> */
.L_x_72:
[----:B------:R-:W-:Y:S05]  /*1310*/  BSYNC.RECONVERGENT B0 ;  /* 0x0000000000007941 */ /* 0x000fea0003800200 */
.L_x_71:
        /* <DEDUP_REMOVED lines=9> */
.L_x_74:
[----:B------:R-:W-:Y:S05]  /*13b0*/  BSYNC.RECONVERGENT B0 ;  /* 0x0000000000007941 */ /* 0x000fea0003800200 */
.L_x_73:
        /* <DEDUP_REMOVED lines=9> */
.L_x_76:
[----:B------:R-:W-:Y:S05]  /*1450*/  BSYNC.RECONVERGENT B0 ;  /* 0x0000000000007941 */ /* 0x000fea0003800200 */
.L_x_75:
[----:B------:R-:W-:Y:S01]  /*1460*/  BAR.SYNC.DEFER_BLOCKING 0x0 ;  /* 0x0000000000007b1d */ /* 0x000fe20000010000 */
[----:B------:R-:W-:Y:S02]  /*1470*/  ISETP.GT.U32.AND P6, PT, R13, R0, PT ;  /* 0x000000000d00720c */ /* 0x000fe40003fc4070 */
[C---:B01234-:R-:W-:Y:S02]  /*1480*/  LOP3.LUT R15, R0.reuse, 0x100, RZ, 0x3c, !PT ;  /* 0x00000100000f7812 */ /* 0x05ffe400078e3cff */
[----:B------:R-:W-:Y:S01]  /*1490*/  LOP3.LUT R21, R0, 0x200, RZ, 0xc0, !PT ;  /* 0x0000020000157812 */ /* 0x000fe200078ec0ff */
[----:B------:R-:W-:Y:S01]  /*14a0*/  BSSY.RECONVERGENT B0, `(.L_x_77) ;  /* 0x000000a000007945 */ /* 0x000fe20003800200 */
[----:B------:R-:W-:Y:S02]  /*14b0*/  LOP3.LUT R14, R4, 0x200, RZ, 0x3c, !PT ;  /* 0x00000200040e7812 */ /* 0x000fe400078e3cff */
[----:B------:R-:W-:-:S05]  /*14c0*/  P2R R22, PR, RZ, 0x40 ;  /* 0x00000040ff167803 */ /* 0x000fca0000000000 */
[----:B------:R-:W-:Y:S05]  /*14d0*/  @!P6 BRA `(.L_x_78) ;  /* 0x000000000018e947 */ /* 0x000fea0003800000 */
[----:B------:R-:W-:Y:S04]  /*14e0*/  LDS R17, [R4+UR4] ;  /* 0x0000000404117984 */ /* 0x000fe80008000800 */
[----:B------:R-:W0:Y:S02]  /*14f0*/  LDS R19, [R14+UR4] ;  /* 0x000000040e137984 */ /* 0x000e240008000800 */
[----:B0-----:R-:W-:-:S04]  /*1500*/  FSETP.GT.AND P6, PT, R17, R19, PT ;  /* 0x000000131100720b */ /* 0x001fc80003fc4000 */
[----:B------:R-:W-:-:S13]  /*1510*/  ISETP.NE.XOR P6, PT, R16, RZ, P6 ;  /* 0x000000ff1000720c */ /* 0x000fda00037c5a70 */
[----:B------:R0:W-:Y:S04]  /*1520*/  @P6 STS [R4+UR4], R19 ;  /* 0x0000001304006988 */ /* 0x0001e80008000804 */
[----:B------:R0:W-:Y:S02]  /*1530*/  @P6 STS [R14+UR4], R17 ;  /* 0x000000110e006988 */ /* 0x0001e40008000804 */
.L_x_78:
[----:B------:R-:W-:Y:S05]  /*1540*/  BSYNC.RECONVERGENT B0 ;  /* 0x0000000000007941 */ /* 0x000fea0003800200 */
.L_x_77:
[----:B------:R-:W-:Y:S01]  /*1550*/  BAR.SYNC.DEFER_BLOCKING 0x0 ;  /* 0x0000000000007b1d */ /* 0x000fe20000010000 */
[----:B------:R-:W-:-:S05]  /*1560*/  ISETP.GT.U32.AND P6, PT, R11, R0, PT ;  /* 0x000000000b00720c */ /* 0x000fca0003fc4070 */
[----:B------:R-:W-:Y:S08]  /*1570*/  BSSY.RECONVERGENT B0, `(.L_x_79) ;  /* 0x0000008000007945 */ /* 0x000ff00003800200 */
[----:B------:R-:W-:Y:S05]  /*1580*/  @!P6 BRA `(.L_x_80) ;  /* 0x000000000018e947 */ /* 0x000fea0003800000 */
[----:B0-----:R-:W-:Y:S04]  /*1590*/  LDS R17, [R4+UR4] ;  /* 0x0000000404117984 */ /* 0x001fe80008000800 */
[----:B------:R-:W0:Y:S02]  /*15a0*/  LDS R19, [R12+UR4] ;  /* 0x000000040c137984 */ /* 0x000e240008000800 */
[----:B0-----:R-:W-:-:S04]  /*15b0*/  FSETP.GT.AND P6, PT, R17, R19, PT ;  /* 0x000000131100720b */ /* 0x001fc80003fc4000 */
[----:B------:R-:W-:-:S13]  /*15c0*/  ISETP.NE.XOR P6, PT, R16, RZ, P6 ;  /* 0x000000ff1000720c */ /* 0x000fda00037c5a70 */
[----:B------:R1:W-:Y:S04]  /*15d0*/  @P6 STS [R4+UR4], R19 ;  /* 0x0000001304006988 */ /* 0x0003e80008000804 */
[----:B------:R1:W-:Y:S02]  /*15e0*/  @P6 STS [R12+UR4], R17 ;  /* 0x000000110c006988 */ /* 0x0003e40008000804 */
.L_x_80:
[----:B------:R-:W-:Y:S05]  /*15f0*/  BSYNC.RECONVERGENT B0 ;  /* 0x0000000000007941 */ /* 0x000fea0003800200 */
.L_x_79:
        /* <DEDUP_REMOVED lines=9> */
.L_x_82:
[----:B------:R-:W-:Y:S05]  /*1690*/  BSYNC.RECONVERGENT B0 ;  /* 0x0000000000007941 */ /* 0x000fea0003800200 */
.L_x_81:
[----:B------:R-:W-:Y:S06]  /*16a0*/  BAR.SYNC.DEFER_BLOCKING 0x0 ;  /* 0x0000000000007b1d */ /* 0x000fec0000010000 */
[----:B------:R-:W-:Y:S04]  /*16b0*/  BSSY.RECONVERGENT B0, `(.L_x_83) ;  /* 0x0000008000007945 */ /* 0x000fe80003800200 */
[----:B------:R-:W-:Y:S05]  /*16c0*/  @!P4 BRA `(.L_x_84) ;  /* 0x000000000018c947 */ /* 0x000fea0003800000 */
[----:B------:R-:W-:Y:S04]  /*16d0*/  LDS R20, [R4+UR4] ;  /* 0x0000000404147984 */ /* 0x000fe80008000800 */
[----:B012---:R-:W0:Y:S02]  /*16e0*/  LDS R17, [R9+UR4] ;  /* 0x0000000409117984 */ /* 0x007e240008000800 */
[----:B0-----:R-:W-:-:S04]  /*16f0*/  FSETP.GT.AND P6, PT, R20, R17, PT ;  /* 0x000000111400720b */ /* 0x001fc80003fc4000 */
[----:B------:R-:W-:-:S13]  /*1700*/  ISETP.NE.XOR P6, PT, R16, RZ, P6 ;  /* 0x000000ff1000720c */ /* 0x000fda00037c5a70 */
[----:B------:R3:W-:Y:S04]  /*1710*/  @P6 STS [R4+UR4], R17 ;  /* 0x0000001104006988 */ /* 0x0007e80008000804 */
[----:B------:R3:W-:Y:S02]  /*1720*/  @P6 STS [R9+UR4], R20 ;  /* 0x0000001409006988 */ /* 0x0007e40008000804 */
.L_x_84:
[----:B------:R-:W-:Y:S05]  /*1730*/  BSYNC.RECONVERGENT B0 ;  /* 0x0000000000007941 */ /* 0x000fea0003800200 */
.L_x_83:
        /* <DEDUP_REMOVED lines=9> */
.L_x_86:
[----:B------:R-:W-:Y:S05]  /*17d0*/  BSYNC.RECONVERGENT B0 ;  /* 0x0000000000007941 */ /* 0x000fea0003800200 */
.L_x_85:
[----:B------:R-:W-:Y:S06]  /*17e0*/  BAR.SYNC.DEFER_BLOCKING 0x0 ;  /* 0x0000000000007b1d */ /* 0x000fec0000010000 */
[----:B------:R-:W-:Y:S04]  /*17f0*/  BSSY.RECONVERGENT B0, `(.L_x_87) ;  /* 0x0000008000007945 */ /* 0x000fe80003800200 */
[----:B------:R-:W-:Y:S05]  /*1800*/  @!P2 BRA `(.L_x_88) ;  /* 0x000000000018a947 */ /* 0x000fea0003800000 */
[----:B---3--:R-:W-:Y:S04]  /*1810*/  LDS R20, [R4+UR4] ;  /* 0x0000000404147984 */ /* 0x008fe80008000800 */
[----:B012-4-:R-:W0:Y:S02]  /*1820*/  LDS R17, [R7+UR4] ;  /* 0x0000000407117984 */ /* 0x017e240008000800 */
[----:B0-----:R-:W-:-:S04]  /*1830*/  FSETP.GT.AND P6, PT, R20, R17, PT ;  /* 0x000000111400720b */ /* 0x001fc80003fc4000 */
[----:B------:R-:W-:-:S13]  /*1840*/  ISETP.NE.XOR P6, PT, R16, RZ, P6 ;  /* 0x000000ff1000720c */ /* 0x000fda00037c5a70 */
[----:B------:R0:W-:Y:S04]  /*1850*/  @P6 STS [R4+UR4], R17 ;  /* 0x0000001104006988 */ /* 0x0001e80008000804 */
[----:B------:R0:W-:Y:S02]  /*1860*/  @P6 STS [R7+UR4], R20 ;  /* 0x0000001407006988 */ /* 0x0001e40008000804 */
.L_x_88:
[----:B------:R-:W-:Y:S05]  /*1870*/  BSYNC.RECONVERGENT B0 ;  /* 0x0000000000007941 */ /* 0x000fea0003800200 */
.L_x_87:
        /* <DEDUP_REMOVED lines=9> */
.L_x_90:
[----:B------:R-:W-:Y:S05]  /*1910*/  BSYNC.RECONVERGENT B0 ;  /* 0x0000000000007941 */ /* 0x000fea0003800200 */
.L_x_89:
[----:B------:R-:W-:Y:S06]  /*1920*/  BAR.SYNC.DEFER_BLOCKING 0x0 ;  /* 0x0000000000007b1d */ /* 0x000fec0000010000 */
[----:B------:R-:W-:Y:S04]  /*1930*/  BSSY.RECONVERGENT B0, `(.L_x_91) ;  /* 0x0000008000007945 */ /* 0x000fe80003800200 */
[----:B------:R-:W-:Y:S05]  /*1940*/  @!P0 BRA `(.L_x_92) ;  /* 0x0000000000188947 */ /* 0x000fea0003800000 */
[----:B0--3--:R-:W-:Y:S04]  /*1950*/  LDS R20, [R4+UR4] ;  /* 0x0000000404147984 */ /* 0x009fe80008000800 */
[----:B-12-4-:R-:W0:Y:S02]  /*1960*/  LDS R17, [R5+UR4] ;  /* 0x0000000405117984 */ /* 0x016e240008000800 */
[----:B0-----:R-:W-:-:S04]  /*1970*/  FSETP.GT.AND P6, PT, R20, R17, PT ;  /* 0x000000111400720b */ /* 0x001fc80003fc4000 */
[----:B------:R-:W-:-:S13]  /*1980*/  ISETP.NE.XOR P6, PT, R16, RZ, P6 ;  /* 0x000000ff1000720c */ /* 0x000fda00037c5a70 */
[----:B------:R0:W-:Y:S04]  /*1990*/  @P6 STS [R4+UR4], R17 ;  /* 0x0000001104006988 */ /* 0x0001e80008000804 */
[----:B------:R0:W-:Y:S02]  /*19a0*/  @P6 STS [R5+UR4], R20 ;  /* 0x0000001405006988 */ /* 0x0001e40008000804 */
.L_x_92:
[----:B------:R-:W-:Y:S05]  /*19b0*/  BSYNC.RECONVERGENT B0 ;  /* 0x0000000000007941 */ /* 0x000fea0003800200 */
.L_x_91:
[----:B------:R-:W-:Y:S01]  /*19c0*/  BAR.SYNC.DEFER_BLOCKING 0x0 ;  /* 0x0000000000007b1d */ /* 0x000fe20000010000 */
[----:B------:R-:W-:Y:S02]  /*19d0*/  ISETP.GT.U32.AND P6, PT, R15, R0, PT ;  /* 0x000000000f00720c */ /* 0x000fe40003fc4070 */
[----:B01234-:R-:W-:Y:S02]  /*19e0*/  LOP3.LUT R17, R0, 0x200, RZ, 0x3c, !PT ;  /* 0x0000020000117812 */ /* 0x01ffe400078e3cff */
[----:B------:R-:W-:Y:S01]  /*19f0*/  LOP3.LUT R16, R4, 0x400, RZ, 0x3c, !PT ;  /* 0x0000040004107812 */ /* 0x000fe200078e3cff */
[----:B------:R-:W-:Y:S01]  /*1a00*/  BSSY.RECONVERGENT B0, `(.L_x_93) ;  /* 0x0000009000007945 */ /* 0x000fe20003800200 */
[----:B------:R-:W-:-:S07]  /*1a10*/  P2R R23, PR, RZ, 0x40 ;  /* 0x00000040ff177803 */ /* 0x000fce0000000000 */
[----:B------:R-:W-:Y:S05]  /*1a20*/  @!P6 BRA `(.L_x_94) ;  /* 0x000000000018e947 */ /* 0x000fea0003800000 */
[----:B------:R-:W-:Y:S04]  /*1a30*/  LDS R15, [R4+UR4] ;  /* 0x00000004040f7984 */ /* 0x000fe80008000800 */
[----:B------:R-:W0:Y:S02]  /*1a40*/  LDS R19, [R16+UR4] ;  /* 0x0000000410137984 */ /* 0x000e240008000800 */
[----:B0-----:R-:W-:-:S04]  /*1a50*/  FSETP.GT.AND P6, PT, R15, R19, PT ;  /* 0x000000130f00720b */ /* 0x001fc80003fc4000 */
[----:B------:R-:W-:-:S13]  /*1a60*/  ISETP.NE.XOR P6, PT, R21, RZ, P6 ;  /* 0x000000ff1500720c */ /* 0x000fda00037c5a70 */
[----:B------:R0:W-:Y:S04]  /*1a70*/  @P6 STS [R4+UR4], R19 ;  /* 0x0000001304006988 */ /* 0x0001e80008000804 */
[----:B------:R0:W-:Y:S02]  /*1a80*/  @P6 STS [R16+UR4], R15 ;  /* 0x0000000f10006988 */ /* 0x0001e40008000804 */
.L_x_94:
[----:B------:R-:W-:Y:S05]  /*1a90*/  BSYNC.RECONVERGENT B0 ;  /* 0x0000000000007941 */ /* 0x000fea0003800200 */
.L_x_93:
[----:B------:R-:W-:Y:S01]  /*1aa0*/  BAR.SYNC.DEFER_BLOCKING 0x0 ;  /* 0x0000000000007b1d */ /* 0x000fe20000010000 */
[----:B------:R-:W-:-:S05]  /*1ab0*/  ISETP.GT.U32.AND P6, PT, R13, R0, PT ;  /* 0x000000000d00720c */ /* 0x000fca0003fc4070 */
[----:B------:R-:W-:Y:S08]  /*1ac0*/  BSSY.RECONVERGENT B0, `(.L_x_95) ;  /* 0x0000008000007945 */ /* 0x000ff00003800200 */
[----:B------:R-:W-:Y:S05]  /*1ad0*/  @!P6 BRA `(.L_x_96) ;  /* 0x000000000018e947 */ /* 0x000fea0003800000 */
[----:B------:R-:W-:Y:S04]  /*1ae0*/  LDS R13, [R4+UR4] ;  /* 0x00000004040d7984 */ /* 0x000fe80008000800 */
[----:B0-----:R-:W0:Y:S02]  /*1af0*/  LDS R15, [R14+UR4] ;  /* 0x000000040e0f7984 */ /* 0x001e240008000800 */
[----:B0-----:R-:W-:-:S04]  /*1b00*/  FSETP.GT.AND P6, PT, R13, R15, PT ;  /* 0x0000000f0d00720b */ /* 0x001fc80003fc4000 */
[----:B------:R-:W-:-:S13]  /*1b10*/  ISETP.NE.XOR P6, PT, R21, RZ, P6 ;  /* 0x000000ff1500720c */ /* 0x000fda00037c5a70 */
[----:B------:R1:W-:Y:S04]  /*1b20*/  @P6 STS [R4+UR4], R15 ;  /* 0x0000000f04006988 */ /* 0x0003e80008000804 */
[----:B------:R1:W-:Y:S02]  /*1b30*/  @P6 STS [R14+UR4], R13 ;  /* 0x0000000d0e006988 */ /* 0x0003e40008000804 */
.L_x_96:
[----:B------:R-:W-:Y:S05]  /*1b40*/  BSYNC.RECONVERGENT B0 ;  /* 0x0000000000007941 */ /* 0x000fea0003800200 */
.L_x_95:
[----:B------:R-:W-:Y:S01]  /*1b50*/  BAR.SYNC.DEFER_BLOCKING 0x0 ;  /* 0x0000000000007b1d */ /* 0x000fe20000010000 */
[----:B------:R-:W-:-:S05]  /*1b60*/  ISETP.GT.U32.AND P6, PT, R11, R0, PT ;  /* 0x000000000b00720c */ /* 0x000fca0003fc4070 */
[----:B------:R-:W-:Y:S08]  /*1b70*/  BSSY.RECONVERGENT B0, `(.L_x_97) ;  /* 0x0000008000007945 */ /* 0x000ff00003800200 */
[----:B------:R-:W-:Y:S05]  /*1b80*/  @!P6 BRA `(.L_x_98) ;  /* 0x000000000018e947 */ /* 0x000fea0003800000 */
[----:B------:R-:W-:Y:S04]  /*1b90*/  LDS R11, [R4+UR4] ;  /* 0x00000004040b7984 */ /* 0x000fe80008000800 */
[----:B-1----:R-:W1:Y:S02]  /*1ba0*/  LDS R13, [R12+UR4] ;  /* 0x000000040c0d7984 */ /* 0x002e640008000800 */
[----:B-1----:R-:W-:-:S04]  /*1bb0*/  FSETP.GT.AND P6, PT, R11, R13, PT ;  /* 0x0000000d0b00720b */ /* 0x002fc80003fc4000 */
[----:B------:R-:W-:-:S13]  /*1bc0*/  ISETP.NE.XOR P6, PT, R21, RZ, P6 ;  /* 0x000000ff1500720c */ /* 0x000fda00037c5a70 */
[----:B------:R2:W-:Y:S04]  /*1bd0*/  @P6 STS [R4+UR4], R13 ;  /* 0x0000000d04006988 */ /* 0x0005e80008000804 */
[----:B------:R2:W-:Y:S02]  /*1be0*/  @P6 STS [R12+UR4], R11 ;  /* 0x0000000b0c006988 */ /* 0x0005e40008000804 */
.L_x_98:
[----:B------:R-:W-:Y:S05]  /*1bf0*/  BSYNC.RECONVERGENT B0 ;  /* 0x0000000000007941 */ /* 0x000fea0003800200 */
.L_x_97:
[----:B------:R-:W-:Y:S06]  /*1c00*/  BAR.SYNC.DEFER_BLOCKING 0x0 ;  /* 0x0000000000007b1d */ /* 0x000fec0000010000 */
[----:B------:R-:W-:Y:S04]  /*1c10*/  BSSY.RECONVERGENT B0, `(.L_x_99) ;  /* 0x0000008000007945 */ /* 0x000fe80003800200 */
[----:B------:R-:W-:Y:S05]  /*1c20*/  @!P5 BRA `(.L_x_100) ;  /* 0x000000000018d947 */ /* 0x000fea0003800000 */
[----:B--2---:R-:W-:Y:S04]  /*1c30*/  LDS R11, [R4+UR4] ;  /* 0x00000004040b7984 */ /* 0x004fe80008000800 */
[----:B-1----:R-:W1:Y:S02]  /*1c40*/  LDS R13, [R10+UR4] ;  /* 0x000000040a0d7984 */ /* 0x002e640008000800 */
[----:B-1----:R-:W-:-:S04]  /*1c50*/  FSETP.GT.AND P6, PT, R11, R13, PT ;  /* 0x0000000d0b00720b */ /* 0x002fc80003fc4000 */
[----:B------:R-:W-:-:S13]  /*1c60*/  ISETP.NE.XOR P6, PT, R21, RZ, P6 ;  /* 0x000000ff1500720c */ /* 0x000fda00037c5a70 */
[----:B------:R3:W-:Y:S04]  /*1c70*/  @P6 STS [R4+UR4], R13 ;  /* 0x0000000d04006988 */ /* 0x0007e80008000804 */
[----:B------:R3:W-:Y:S02]  /*1c80*/  @P6 STS [R10+UR4], R11 ;  /* 0x0000000b0a006988 */ /* 0x0007e40008000804 */
.L_x_100:
[----:B------:R-:W-:Y:S05]  /*1c90*/  BSYNC.RECONVERGENT B0 ;  /* 0x0000000000007941 */ /* 0x000fea0003800200 */
.L_x_99:
[----:B------:R-:W-:Y:S06]  /*1ca0*/  BAR.SYNC.DEFER_BLOCKING 0x0 ;  /* 0x0000000000007b1d */ /* 0x000fec0000010000 */
[----:B------:R-:W-:Y:S04]  /*1cb0*/  BSSY.RECONVERGENT B0, `(.L_x_101) ;  /* 0x0000008000007945 */ /* 0x000fe80003800200 */
[----:B------:R-:W-:Y:S05]  /*1cc0*/  @!P4 BRA `(.L_x_102) ;  /* 0x000000000018c947 */ /* 0x000fea0003800000 */
[----:B------:R-:W-:Y:S04]  /*1cd0*/  LDS R20, [R4+UR4] ;  /* 0x0000000404147984 */ /* 0x000fe80008000800 */
[----:B--23--:R-:W2:Y:S02]  /*1ce0*/  LDS R11, [R9+UR4] ;  /* 0x00000004090b7984 */ /* 0x00cea40008000800 */
[----:B--2---:R-:W-:-:S04]  /*1cf0*/  FSETP.GT.AND P6, PT, R20, R11, PT ;  /* 0x0000000b1400720b */ /* 0x004fc80003fc4000 */
[----:B------:R-:W-:-:S13]  /*1d00*/  ISETP.NE.XOR P6, PT, R21, RZ, P6 ;  /* 0x000000ff1500720c */ /* 0x000fda00037c5a70 */
[----:B------:R4:W-:Y:S04]  /*1d10*/  @P6 STS [R4+UR4], R11 ;  /* 0x0000000b04006988 */ /* 0x0009e80008000804 */
[----:B------:R4:W-:Y:S02]  /*1d20*/  @P6 STS [R9+UR4], R20 ;  /* 0x0000001409006988 */ /* 0x0009e40008000804 */
.L_x_102:
[----:B------:R-:W-:Y:S05]  /*1d30*/  BSYNC.RECONVERGENT B0 ;  /* 0x0000000000007941 */ /* 0x000fea0003800200 */
.L_x_101:
[----:B------:R-:W-:Y:S06]  /*1d40*/  BAR.SYNC.DEFER_BLOCKING 0x0 ;  /* 0x0000000000007b1d */ /* 0x000fec0000010000 */
[----:B------:R-:W-:Y:S04]  /*1d50*/  BSSY.RECONVERGENT B0, `(.L_x_103) ;  /* 0x0000008000007945 */ /* 0x000fe80003800200 */
[----:B------:R-:W-:Y:S05]  /*1d60*/  @!P3 BRA `(.L_x_104) ;  /* 0x000000000018b947 */ /* 0x000fea0003800000 */
[----:B--234-:R-:W-:Y:S04]  /*1d70*/  LDS R11, [R4+UR4] ;  /* 0x00000004040b7984 */ /* 0x01cfe80008000800 */
[----:B-1----:R-:W1:Y:S02]  /*1d80*/  LDS R13, [R8+UR4] ;  /* 0x00000004080d7984 */ /* 0x002e640008000800 */
[----:B-1----:R-:W-:-:S04]  /*1d90*/  FSETP.GT.AND P6, PT, R11, R13, PT ;  /* 0x0000000d0b00720b */ /* 0x002fc80003fc4000 */
[----:B------:R-:W-:-:S13]  /*1da0*/  ISETP.NE.XOR P6, PT, R21, RZ, P6 ;  /* 0x000000ff1500720c */ /* 0x000fda00037c5a70 */
[----:B------:R1:W-:Y:S04]  /*1db0*/  @P6 STS [R4+UR4], R13 ;  /* 0x0000000d04006988 */ /* 0x0003e80008000804 */
[----:B------:R1:W-:Y:S02]  /*1dc0*/  @P6 STS [R8+UR4], R11 ;  /* 0x0000000b08006988 */ /* 0x0003e40008000804 */
.L_x_104:
[----:B------:R-:W-:Y:S05]  /*1dd0*/  BSYNC.RECONVERGENT B0 ;  /* 0x0000000000007941 */ /* 0x000fea0003800200 */
.L_x_103:
[----:B------:R-:W-:Y:S06]  /*1de0*/  BAR.SYNC.DEFER_BLOCKING 0x0 ;  /* 0x0000000000007b1d */ /* 0x000fec0000010000 */
[----:B------:R-:W-:Y:S04]  /*1df0*/  BSSY.RECONVERGENT B0, `(.L_x_105) ;  /* 0x0000008000007945 */ /* 0x000fe80003800200 */
[----:B------:R-:W-:Y:S05]  /*1e00*/  @!P2 BRA `(.L_x_106) ;  /* 0x000000000018a947 */ /* 0x000fea0003800000 */
[----:B----4-:R-:W-:Y:S04]  /*1e10*/  LDS R20, [R4+UR4] ;  /* 0x0000000404147984 */ /* 0x010fe80008000800 */
[----:B-123--:R-:W1:Y:S02]  /*1e20*/  LDS R11, [R7+UR4] ;  /* 0x00000004070b7984 */ /* 0x00ee640008000800 */
[----:B-1----:R-:W-:-:S04]  /*1e30*/  FSETP.GT.AND P6, PT, R20, R11, PT ;  /* 0x0000000b1400720b */ /* 0x002fc80003fc4000 */
[----:B------:R-:W-:-:S13]  /*1e40*/  ISETP.NE.XOR P6, PT, R21, RZ, P6 ;  /* 0x000000ff1500720c */ /* 0x000fda00037c5a70 */
[----:B------:R1:W-:Y:S04]  /*1e50*/  @P6 STS [R4+UR4], R11 ;  /* 0x0000000b04006988 */ /* 0x0003e80008000804 */
[----:B------:R1:W-:Y:S02]  /*1e60*/  @P6 STS [R7+UR4], R20 ;  /* 0x0000001407006988 */ /* 0x0003e40008000804 */
.L_x_106:
[----:B------:R-:W-:Y:S05]  /*1e70*/  BSYNC.RECONVERGENT B0 ;  /* 0x0000000000007941 */ /* 0x000fea0003800200 */
.L_x_105:
[----:B------:R-:W-:Y:S06]  /*1e80*/  BAR.SYNC.DEFER_BLOCKING 0x0 ;  /* 0x0000000000007b1d */ /* 0x000fec0000010000 */
[----:B------:R-:W-:Y:S04]  /*1e90*/  BSSY.RECONVERGENT B0, `(.L_x_107) ;  /* 0x0000008000007945 */ /* 0x000fe80003800200 */
[----:B------:R-:W-:Y:S05]  /*1ea0*/  @!P1 BRA `(.L_x_108) ;  /* 0x0000000000189947 */ /* 0x000fea0003800000 */
[----:B-1234-:R-:W-:Y:S04]  /*1eb0*/  LDS R11, [R4+UR4] ;  /* 0x00000004040b7984 */ /* 0x01efe80008000800 */
[----:B------:R-:W1:Y:S02]  /*1ec0*/  LDS R13, [R6+UR4] ;  /* 0x00000004060d7984 */ /* 0x000e640008000800 */
[----:B-1----:R-:W-:-:S04]  /*1ed0*/  FSETP.GT.AND P6, PT, R11, R13, PT ;  /* 0x0000000d0b00720b */ /* 0x002fc80003fc4000 */
[----:B------:R-:W-:-:S13]  /*1ee0*/  ISETP.NE.XOR P6, PT, R21, RZ, P6 ;  /* 0x000000ff1500720c */ /* 0x000fda00037c5a70 */
[----:B------:R1:W-:Y:S04]  /*1ef0*/  @P6 STS [R4+UR4], R13 ;  /* 0x0000000d04006988 */ /* 0x0003e80008000804 */
[----:B------:R1:W-:Y:S02]  /*1f00*/  @P6 STS [R6+UR4], R11 ;  /* 0x0000000b06006988 */ /* 0x0003e40008000804 */
.L_x_108:
[----:B------:R-:W-:Y:S05]  /*1f10*/  BSYNC.RECONVERGENT B0 ;  /* 0x0000000000007941 */ /* 0x000fea0003800200 */
.L_x_107:
[----:B------:R-:W-:Y:S06]  /*1f20*/  BAR.SYNC.DEFER_BLOCKING 0x0 ;  /* 0x0000000000007b1d */ /* 0x000fec0000010000 */
[----:B------:R-:W-:Y:S04]  /*1f30*/  BSSY.RECONVERGENT B0, `(.L_x_109) ;  /* 0x0000008000007945 */ /* 0x000fe80003800200 */
[----:B------:R-:W-:Y:S05]  /*1f40*/  @!P0 BRA `(.L_x_110) ;  /* 0x0000000000188947 */ /* 0x000fea0003800000 */
[----:B-1--4-:R-:W-:Y:S04]  /*1f50*/  LDS R20, [R4+UR4] ;  /* 0x0000000404147984 */ /* 0x012fe80008000800 */
[----:B--23--:R-:W1:Y:S02]  /*1f60*/  LDS R11, [R5+UR4] ;  /* 0x00000004050b7984 */ /* 0x00ce640008000800 */
[----:B-1----:R-:W-:-:S04]  /*1f70*/  FSETP.GT.AND P6, PT, R20, R11, PT ;  /* 0x0000000b1400720b */ /* 0x002fc80003fc4000 */
[----:B------:R-:W-:-:S13]  /*1f80*/  ISETP.NE.XOR P6, PT, R21, RZ, P6 ;  /* 0x000000ff1500720c */ /* 0x000fda00037c5a70 */
[----:B------:R1:W-:Y:S04]  /*1f90*/  @P6 STS [R4+UR4], R11 ;  /* 0x0000000b04006988 */ /* 0x0003e80008000804 */
[----:B------:R1:W-:Y:S02]  /*1fa0*/  @P6 STS [R5+UR4], R20 ;  /* 0x0000001405006988 */ /* 0x0003e40008000804 */
.L_x_110:
[----:B------:R-:W-:Y:S05]  /*1fb0*/  BSYNC.RECONVERGENT B0 ;  /* 0x0000000000007941 */ /* 0x000fea0003800200 */
.L_x_109:
[----:B------:R-:W-:Y:S01]  /*1fc0*/  BAR.SYNC.DEFER_BLOCKING 0x0 ;  /* 0x0000000000007b1d */ /* 0x000fe20000010000 */
[----:B------:R-:W-:-:S05]  /*1fd0*/  ISETP.GT.U32.AND P6, PT, R17, R0, PT ;  /* 0x000000001100720c */ /* 0x000fca0003fc4070 */
[----:B------:R-:W-:Y:S08]  /*1fe0*/  BSSY.RECONVERGENT B0, `(.L_x_111) ;  /* 0x0000008000007945 */ /* 0x000ff00003800200 */
[----:B------:R-:W-:Y:S05]  /*1ff0*/  @!P6 BRA `(.L_x_112) ;  /* 0x000000000018e947 */ /* 0x000fea0003800000 */
[----:B------:R-:W-:Y:S01]  /*2000*/  LEA R17, R17, UR4, 0x2 ;  /* 0x0000000411117c11 */ /* 0x000fe2000f8e10ff */
[----:B------:R-:W-:Y:S04]  /*2010*/  LDS R0, [R4+UR4] ;  /* 0x0000000404007984 */ /* 0x000fe80008000800 */
[----:B-1234-:R-:W1:Y:S02]  /*2020*/  LDS R11, [R17] ;  /* 0x00000000110b7984 */ /* 0x01ee640000000800 */
[----:B-1----:R-:W-:-:S13]  /*2030*/  FSETP.GT.AND P6, PT, R0, R11, PT ;  /* 0x0000000b0000720b */ /* 0x002fda0003fc4000 */
[----:B------:R1:W-:Y:S04]  /*2040*/  @P6 STS [R4+UR4], R11 ;  /* 0x0000000b04006988 */ /* 0x0003e80008000804 */
[----:B------:R1:W-:Y:S02]  /*2050*/  @P6 STS [R17], R0 ;  /* 0x0000000011006388 */ /* 0x0003e40000000800 */
.L_x_112:
[----:B------:R-:W-:Y:S05]  /*2060*/  BSYNC.RECONVERGENT B0 ;  /* 0x0000000000007941 */ /* 0x000fea0003800200 */
.L_x_111:
[----:B------:R-:W-:Y:S01]  /*2070*/  BAR.SYNC.DEFER_BLOCKING 0x0 ;  /* 0x0000000000007b1d */ /* 0x000fe20000010000 */
[----:B------:R-:W-:-:S05]  /*2080*/  ISETP.NE.AND P6, PT, R23, RZ, PT ;  /* 0x000000ff1700720c */ /* 0x000fca0003fc5270 */
[----:B------:R-:W-:Y:S08]  /*2090*/  BSSY.RECONVERGENT B0, `(.L_x_113) ;  /* 0x0000007000007945 */ /* 0x000ff00003800200 */
[----:B------:R-:W-:Y:S05]  /*20a0*/  @!P6 BRA `(.L_x_114) ;  /* 0x000000000014e947 */ /* 0x000fea0003800000 */
[----:B-1234-:R-:W-:Y:S04]  /*20b0*/  LDS R11, [R4+UR4] ;  /* 0x00000004040b7984 */ /* 0x01efe80008000800 */
[----:B------:R-:W1:Y:S02]  /*20c0*/  LDS R0, [R16+UR4] ;  /* 0x0000000410007984 */ /* 0x000e640008000800 */
[----:B-1----:R-:W-:-:S13]  /*20d0*/  FSETP.GT.AND P6, PT, R11, R0, PT ;  /* 0x000000000b00720b */ /* 0x002fda0003fc4000 */
[----:B------:R1:W-:Y:S04]  /*20e0*/  @P6 STS [R4+UR4], R0 ;  /* 0x0000000004006988 */ /* 0x0003e80008000804 */
[----:B------:R1:W-:Y:S02]  /*20f0*/  @P6 STS [R16+UR4], R11 ;  /* 0x0000000b10006988 */ /* 0x0003e40008000804 */
.L_x_114:
[----:B------:R-:W-:Y:S05]  /*2100*/  BSYNC.RECONVERGENT B0 ;  /* 0x0000000000007941 */ /* 0x000fea0003800200 */
.L_x_113:
        /* <DEDUP_REMOVED lines=9> */
.L_x_116:
[----:B------:R-:W-:Y:S05]  /*21a0*/  BSYNC.RECONVERGENT B0 ;  /* 0x0000000000007941 */ /* 0x000fea0003800200 */
.L_x_115:
        /* <DEDUP_REMOVED lines=9> */
.L_x_118:
[----:B------:R-:W-:Y:S05]  /*2240*/  BSYNC.RECONVERGENT B0 ;  /* 0x0000000000007941 */ /* 0x000fea0003800200 */
.L_x_117:
[----:B------:R-:W-:Y:S06]  /*2250*/  BAR.SYNC.DEFER_BLOCKING 0x0 ;  /* 0x0000000000007b1d */ /* 0x000fec0000010000 */
[----:B------:R-:W-:Y:S04]  /*2260*/  BSSY.RECONVERGENT B0, `(.L_x_119) ;  /* 0x0000007000007945 */ /* 0x000fe80003800200 */
[----:B------:R-:W-:Y:S05]  /*2270*/  @!P5 BRA `(.L_x_120) ;  /* 0x000000000014d947 */ /* 0x000fea0003800000 */
[----:B-1234-:R-:W-:Y:S04]  /*2280*/  LDS R11, [R4+UR4] ;  /* 0x00000004040b7984 */ /* 0x01efe80008000800 */
[----:B------:R-:W1:Y:S02]  /*2290*/  LDS R0, [R10+UR4] ;  /* 0x000000040a007984 */ /* 0x000e640008000800 */
[----:B-1----:R-:W-:-:S13]  /*22a0*/  FSETP.GT.AND P5, PT, R11, R0, PT ;  /* 0x000000000b00720b */ /* 0x002fda0003fa4000 */
[----:B------:R1:W-:Y:S04]  /*22b0*/  @P5 STS [R4+UR4], R0 ;  /* 0x0000000004005988 */ /* 0x0003e80008000804 */
[----:B------:R1:W-:Y:S02]  /*22c0*/  @P5 STS [R10+UR4], R11 ;  /* 0x0000000b0a005988 */ /* 0x0003e40008000804 */
.L_x_120:
[----:B------:R-:W-:Y:S05]  /*22d0*/  BSYNC.RECONVERGENT B0 ;  /* 0x0000000000007941 */ /* 0x000fea0003800200 */
.L_x_119:
[----:B------:R-:W-:Y:S06]  /*22e0*/  BAR.SYNC.DEFER_BLOCKING 0x0 ;  /* 0x0000000000007b1d */ /* 0x000fec0000010000 */
[----:B------:R-:W-:Y:S04]  /*22f0*/  BSSY.RECONVERGENT B0, `(.L_x_121) ;  /* 0x0000007000007945 */ /* 0x000fe80003800200 */
[----:B------:R-:W-:Y:S05]  /*2300*/  @!P4 BRA `(.L_x_122) ;  /* 0x000000000014c947 */ /* 0x000fea0003800000 */
[----:B-1----:R-:W-:Y:S04]  /*2310*/  LDS R0, [R4+UR4] ;  /* 0x0000000404007984 */ /* 0x002fe80008000800 */
[----:B--234-:R-:W1:Y:S02]  /*2320*/  LDS R11, [R9+UR4] ;  /* 0x00000004090b7984 */ /* 0x01ce640008000800 */
[----:B-1----:R-:W-:-:S13]  /*2330*/  FSETP.GT.AND P4, PT, R0, R11, PT ;  /* 0x0000000b0000720b */ /* 0x002fda0003f84000 */
[----:B------:R1:W-:Y:S04]  /*2340*/  @P4 STS [R4+UR4], R11 ;  /* 0x0000000b04004988 */ /* 0x0003e80008000804 */
[----:B------:R1:W-:Y:S02]  /*2350*/  @P4 STS [R9+UR4], R0 ;  /* 0x0000000009004988 */ /* 0x0003e40008000804 */
.L_x_122:
[----:B------:R-:W-:Y:S05]  /*2360*/  BSYNC.RECONVERGENT B0 ;  /* 0x0000000000007941 */ /* 0x000fea0003800200 */
.L_x_121:
[----:B------:R-:W-:Y:S06]  /*2370*/  BAR.SYNC.DEFER_BLOCKING 0x0 ;  /* 0x0000000000007b1d */ /* 0x000fec0000010000 */
[----:B------:R-:W-:Y:S04]  /*2380*/  BSSY.RECONVERGENT B0, `(.L_x_123) ;  /* 0x0000007000007945 */ /* 0x000fe80003800200 */
[----:B------:R-:W-:Y:S05]  /*2390*/  @!P3 BRA `(.L_x_124) ;  /* 0x000000000014b947 */ /* 0x000fea0003800000 */
[----:B-1--4-:R-:W-:Y:S04]  /*23a0*/  LDS R9, [R4+UR4] ;  /* 0x0000000404097984 */ /* 0x012fe80008000800 */
[----:B------:R-:W1:Y:S02]  /*23b0*/  LDS R0, [R8+UR4] ;  /* 0x0000000408007984 */ /* 0x000e640008000800 */
[----:B-1----:R-:W-:-:S13]  /*23c0*/  FSETP.GT.AND P3, PT, R9, R0, PT ;  /* 0x000000000900720b */ /* 0x002fda0003f64000 */
[----:B------:R1:W-:Y:S04]  /*23d0*/  @P3 STS [R4+UR4], R0 ;  /* 0x0000000004003988 */ /* 0x0003e80008000804 */
[----:B------:R1:W-:Y:S02]  /*23e0*/  @P3 STS [R8+UR4], R9 ;  /* 0x0000000908003988 */ /* 0x0003e40008000804 */
.L_x_124:
[----:B------:R-:W-:Y:S05]  /*23f0*/  BSYNC.RECONVERGENT B0 ;  /* 0x0000000000007941 */ /* 0x000fea0003800200 */
.L_x_123:
[----:B------:R-:W-:Y:S06]  /*2400*/  BAR.SYNC.DEFER_BLOCKING 0x0 ;  /* 0x0000000000007b1d */ /* 0x000fec0000010000 */
[----:B------:R-:W-:Y:S04]  /*2410*/  BSSY.RECONVERGENT B0, `(.L_x_125) ;  /* 0x0000007000007945 */ /* 0x000fe80003800200 */
[----:B------:R-:W-:Y:S05]  /*2420*/  @!P2 BRA `(.L_x_126) ;  /* 0x000000000014a947 */ /* 0x000fea0003800000 */
[----:B-1----:R-:W-:Y:S04]  /*2430*/  LDS R0, [R4+UR4] ;  /* 0x0000000404007984 */ /* 0x002fe80008000800 */
[----:B----4-:R-:W1:Y:S02]  /*2440*/  LDS R9, [R7+UR4] ;  /* 0x0000000407097984 */ /* 0x010e640008000800 */
[----:B-1----:R-:W-:-:S13]  /*2450*/  FSETP.GT.AND P2, PT, R0, R9, PT ;  /* 0x000000090000720b */ /* 0x002fda0003f44000 */
[----:B------:R1:W-:Y:S04]  /*2460*/  @P2 STS [R4+UR4], R9 ;  /* 0x0000000904002988 */ /* 0x0003e80008000804 */
[----:B------:R1:W-:Y:S02]  /*2470*/  @P2 STS [R7+UR4], R0 ;  /* 0x0000000007002988 */ /* 0x0003e40008000804 */
.L_x_126:
[----:B------:R-:W-:Y:S05]  /*2480*/  BSYNC.RECONVERGENT B0 ;  /* 0x0000000000007941 */ /* 0x000fea0003800200 */
.L_x_125:
[----:B------:R-:W-:Y:S06]  /*2490*/  BAR.SYNC.DEFER_BLOCKING 0x0 ;  /* 0x0000000000007b1d */ /* 0x000fec0000010000 */
[----:B------:R-:W-:Y:S04]  /*24a0*/  BSSY.RECONVERGENT B0, `(.L_x_127) ;  /* 0x0000007000007945 */ /* 0x000fe80003800200 */
[----:B------:R-:W-:Y:S05]  /*24b0*/  @!P1 BRA `(.L_x_128) ;  /* 0x0000000000149947 */ /* 0x000fea0003800000 */
[----:B-1----:R-:W-:Y:S04]  /*24c0*/  LDS R7, [R4+UR4] ;  /* 0x0000000404077984 */ /* 0x002fe80008000800 */
[----:B------:R-:W1:Y:S02]  /*24d0*/  LDS R0, [R6+UR4] ;  /* 0x0000000406007984 */ /* 0x000e640008000800 */
[----:B-1----:R-:W-:-:S13]  /*24e0*/  FSETP.GT.AND P1, PT, R7, R0, PT ;  /* 0x000000000700720b */ /* 0x002fda0003f24000 */
[----:B------:R1:W-:Y:S04]  /*24f0*/  @P1 STS [R4+UR4], R0 ;  /* 0x0000000004001988 */ /* 0x0003e80008000804 */
[----:B------:R1:W-:Y:S02]  /*2500*/  @P1 STS [R6+UR4], R7 ;  /* 0x0000000706001988 */ /* 0x0003e40008000804 */
.L_x_128:
[----:B------:R-:W-:Y:S05]  /*2510*/  BSYNC.RECONVERGENT B0 ;  /* 0x0000000000007941 */ /* 0x000fea0003800200 */
.L_x_127:
        /* <DEDUP_REMOVED lines=8> */
.L_x_130:
[----:B------:R-:W-:Y:S05]  /*25a0*/  BSYNC.RECONVERGENT B0 ;  /* 0x0000000000007941 */ /* 0x000fea0003800200 */
.L_x_129:
[----:B------:R-:W-:Y:S06]  /*25b0*/  BAR.SYNC.DEFER_BLOCKING 0x0 ;  /* 0x0000000000007b1d */ /* 0x000fec0000010000 */
[----:B-1----:R-:W1:Y:S04]  /*25c0*/  LDS R5, [R4+UR4] ;  /* 0x0000000404057984 */ /* 0x002e680008000800 */
[----:B-1----:R-:W-:Y:S01]  /*25d0*/  STG.E desc[UR6][R2.64], R5 ;  /* 0x0000000502007986 */ /* 0x002fe2000c101906 */
[----:B------:R-:W-:Y:S05]  /*25e0*/  EXIT ;  /* 0x000000000000794d */ /* 0x000fea0003800000 */
.L_x_131:
        /* <DEDUP_REMOVED lines=9> */
.L_x_134:


//--------------------- .text._Z11BitonicStepPfiii --------------------------
	.section	.text._Z11BitonicStepPfiii,"ax",@progbits
	.align	128
        .global         _Z11BitonicStepPfiii
        .type           _Z11BitonicStepPfiii,@function
        .size           _Z11BitonicStepPfiii,(.L_x_135 - _Z11BitonicStepPfiii)
        .other          _Z11BitonicStepPfiii,@"STO_CUDA_ENTRY STV_DEFAULT"
_Z11BitonicStepPfiii:
.text._Z11BitonicStepPfiii:
[----:B------:R-:W-:Y:S01]  /*0000*/  LDC R1, c[0x0][0x37c] ;  /* 0x0000df00ff017b82 */ /* 0x000fe20000000800 */
[----:B------:R-:W0:Y:S07]  /*0010*/  S2R R0, SR_TID.X ;  /* 0x0000000000007919 */ /* 0x000e2e0000002100 */
[----:B------:R-:W0:Y:S01]  /*0020*/  S2UR UR4, SR_CTAID.X ;  /* 0x00000000000479c3 */ /* 0x000e220000002500 */
[----:B------:R-:W1:Y:S07]  /*0030*/  LDCU.64 UR6, c[0x0][0x388] ;  /* 0x00007100ff0677ac */ /* 0x000e6e0008000a00 */
[----:B------:R-:W0:Y:S02]  /*0040*/  LDC R7, c[0x0][0x360] ;  /* 0x0000d800ff077b82 */ /* 0x000e240000000800 */
[----:B0-----:R-:W-:-:S05]  /*0050*/  IMAD R7, R7, UR4, R0 ;  /* 0x0000000407077c24 */ /* 0x001fca000f8e0200 */
[----:B-1----:R-:W-:-:S04]  /*0060*/  LOP3.LUT R0, R7, UR7, RZ, 0x3c, !PT ;  /* 0x0000000707007c12 */ /* 0x002fc8000f8e3cff */
[----:B------:R-:W-:-:S04]  /*0070*/  ISETP.GE.AND P0, PT, R0, UR6, PT ;  /* 0x0000000600007c0c */ /* 0x000fc8000bf06270 */
[----:B------:R-:W-:-:S13]  /*0080*/  ISETP.LE.OR P0, PT, R0, R7, P0 ;  /* 0x000000070000720c */ /* 0x000fda0000703670 */
[----:B------:R-:W-:Y:S05]  /*0090*/  @P0 EXIT ;  /* 0x000000000000094d */ /* 0x000fea0003800000 */
[----:B------:R-:W0:Y:S01]  /*00a0*/  LDC.64 R4, c[0x0][0x380] ;  /* 0x0000e000ff047b82 */ /* 0x000e220000000a00 */
[----:B------:R-:W1:Y:S01]  /*00b0*/  LDCU.64 UR4, c[0x0][0x358] ;  /* 0x00006b00ff0477ac */ /* 0x000e620008000a00 */
[----:B------:R-:W2:Y:S01]  /*00c0*/  LDCU UR6, c[0x0][0x390] ;  /* 0x00007200ff0677ac */ /* 0x000ea20008000800 */
[----:B0-----:R-:W-:-:S04]  /*00d0*/  IMAD.WIDE R2, R7, 0x4, R4 ;  /* 0x0000000407027825 */ /* 0x001fc800078e0204 */
[----:B------:R-:W-:Y:S01]  /*00e0*/  IMAD.WIDE R4, R0, 0x4, R4 ;  /* 0x0000000400047825 */ /* 0x000fe200078e0204 */
[----:B-1----:R-:W3:Y:S04]  /*00f0*/  LDG.E R9, desc[UR4][R2.64] ;  /* 0x0000000402097981 */ /* 0x002ee8000c1e1900 */
[----:B------:R-:W3:Y:S01]  /*0100*/  LDG.E R0, desc[UR4][R4.64] ;  /* 0x0000000404007981 */ /* 0x000ee2000c1e1900 */
[----:B--2---:R-:W-:-:S04]  /*0110*/  LOP3.LUT P0, RZ, R7, UR6, RZ, 0xc0, !PT ;  /* 0x0000000607ff7c12 */ /* 0x004fc8000f80c0ff */
[----:B---3--:R-:W-:-:S13]  /*0120*/  FSETP.GT.XOR P0, PT, R9, R0, P0 ;  /* 0x000000000900720b */ /* 0x008fda0000704800 */
[----:B------:R-:W-:Y:S05]  /*0130*/  @!P0 EXIT ;  /* 0x000000000000894d */ /* 0x000fea0003800000 */
[----:B------:R-:W-:Y:S04]  /*0140*/  STG.E desc[UR4][R2.64], R0 ;  /* 0x0000000002007986 */ /* 0x000fe8000c101904 */
[----:B------:R-:W-:Y:S01]  /*0150*/  STG.E desc[UR4][R4.64], R9 ;  /* 0x0000000904007986 */ /* 0x000fe2000c101904 */
[----:B------:R-:W-:Y:S05]  /*0160*/  EXIT ;  /* 0x000000000000794d */ /* 0x000fea0003800000 */
.L_x_132:
        /* <DEDUP_REMOVED lines=9> */
.L_x_135:


//--------------------- .nv.shared._Z19BitonicSteps_sharedILi1024EEvPfi --------------------------
	.section	.nv.shared._Z19BitonicSteps_sharedILi1024EEvPfi,"aw",@nobits
	.sectionflags	@""
	.align	4
.nv.shared._Z19BitonicSteps_sharedILi1024EEvPfi:
	.zero		5120


//--------------------- .nv.shared.reserved.0     --------------------------
	.section	.nv.shared.reserved.0,"aw",@nobits
	.weak		__nv_reservedSMEM_offset_0_alias
	.size		__nv_reservedSMEM_offset_0_alias, 0, 64
	.other		__nv_reservedSMEM_offset_0_alias,@"STO_CUDA_RESERVED_SHARED STV_DEFAULT"
__nv_reservedSMEM_offset_0_alias:
	.zero		0
	.zero		64


//--------------------- .nv.shared._Z18BitonicSort_sharedILi1024EEvPf --------------------------
	.section	.nv.shared._Z18BitonicSort_sharedILi1024EEvPf,"aw",@nobits
	.sectionflags	@""
	.align	4
.nv.shared._Z18BitonicSort_sharedILi1024EEvPf:
	.zero		5120


//--------------------- .nv.constant0._Z19BitonicSteps_sharedILi1024EEvPfi --------------------------
	.section	.nv.constant0._Z19BitonicSteps_sharedILi1024EEvPfi,"a",@progbits
	.sectionflags	@""
	.align	4
.nv.constant0._Z19BitonicSteps_sharedILi1024EEvPfi:
	.zero		908


//--------------------- .nv.constant0._Z18BitonicSort_sharedILi1024EEvPf --------------------------
	.section	.nv.constant0._Z18BitonicSort_sharedILi1024EEvPf,"a",@progbits
	.sectionflags	@""
	.align	4
.nv.constant0._Z18BitonicSort_sharedILi1024EEvPf:
	.zero		904


//--------------------- .nv.constant0._Z11BitonicStepPfiii --------------------------
	.section	.nv.constant0._Z11BitonicStepPfiii,"a",@progbits
	.sectionflags	@""
	.align	4
.nv.constant0._Z11BitonicStepPfiii:
	.zero		916


//--------------------- SYMBOLS --------------------------

	.type		.nv.reservedSmem.offset0,@object
	.size		.nv.reservedSmem.offset0,0x4
	.type		.nv.reservedSmem.cap,@object
	.size		.nv.reservedSmem.cap,0x4
